# CuTe-DSL kernel — source=cudnn_frontend_dsl family=grouped_gemm_swiglu
# config = {"ab_dtype": "Float4E2M1FN", "sf_vec": 16, "d_dtype": "BFloat16", "vector_f32": true, "mma_mn": [128, 256], "cluster_mn": [1, 1]}


// ===== COMPILED SASS (sm_100a) =====

	.target	sm_100a

	.elftype	@"ET_EXEC"


//--------------------- .note.nv.tkinfo           --------------------------
	.section	.note.nv.tkinfo,"",@"SHT_NOTE"
	.sectionflags	@"SHF_NOTE_NV_TKINFO"
	.tkinfo
        /*0018*/ 	.word	0x00000081
        /*0030*/ 	.string	""
        /*0030*/ 	.string	"ptxas"
        /*0030*/ 	.string	"Cuda compilation tools, release 12.9, V12.9.83"
        /*0030*/ 	.string	"Build system must define TOOLS_VERSION_EXTENDED"
        /*0030*/ 	.string	"-O 3 -arch sm_100a "



//--------------------- .note.nv.cuver            --------------------------
	.section	.note.nv.cuver,"",@"SHT_NOTE"
	.sectionflags	@"SHF_NOTE_NV_CUVER"
        /*0018*/ 	.short	0x0001
        /*001a*/ 	.short	0x0064
        /*001c*/ 	.short	0x0001
        /*001e*/ 	.short	0x0000
        /*0020*/ 	.short	0x0001
        /*0022*/ 	.short	0x0000


//--------------------- .nv.info                  --------------------------
	.section	.nv.info,"",@"SHT_CUDA_INFO"
	.align	4


	//----- nvinfo : EIATTR_REGCOUNT
	.align		4
        /*0000*/ 	.byte	0x04, 0x2f
        /*0002*/ 	.short	(.L_4 - .L_3)
	.align		4
.L_3:
        /*0004*/ 	.word	index@(kernel_cutlass_kernel_cudnngrouped_gemmgrouped_gemm_swiglugrouped_gemm_swiglu_quantBlockScaledContiguousGroupedGemmKernel_object_at__TiledMMA_ThrLayoutVMNK11110000_PermutationMNK____MMAAt_0)
        /*0008*/ 	.word	0x00000086


	//----- nvinfo : EIATTR_FRAME_SIZE
	.align		4
.L_4:
        /*000c*/ 	.byte	0x04, 0x11
        /*000e*/ 	.short	(.L_6 - .L_5)
	.align		4
.L_5:
        /*0010*/ 	.word	index@($__internal_2_$__cuda_sm10x_tcgen05_guardrail_trap_unallocated_columns_being_dealloced)
        /*0014*/ 	.word	0x00000000


	//----- nvinfo : EIATTR_FRAME_SIZE
	.align		4
.L_6:
        /*0018*/ 	.byte	0x04, 0x11
        /*001a*/ 	.short	(.L_8 - .L_7)
	.align		4
.L_7:
        /*001c*/ 	.word	index@($__internal_1_$__cuda_sm10x_tcgen05_guardrail_trap_phase_invalid_during_alloc)
        /*0020*/ 	.word	0x00000000


	//----- nvinfo : EIATTR_FRAME_SIZE
	.align		4
.L_8:
        /*0024*/ 	.byte	0x04, 0x11
        /*0026*/ 	.short	(.L_10 - .L_9)
	.align		4
.L_9:
        /*0028*/ 	.word	index@($__internal_0_$__cuda_sm10x_tcgen05_guardrail_trap_col_being_dealloced_not_returned_by_alloc)
        /*002c*/ 	.word	0x00000000


	//----- nvinfo : EIATTR_FRAME_SIZE
	.align		4
.L_10:
        /*0030*/ 	.byte	0x04, 0x11
        /*0032*/ 	.short	(.L_12 - .L_11)
	.align		4
.L_11:
        /*0034*/ 	.word	index@(kernel_cutlass_kernel_cudnngrouped_gemmgrouped_gemm_swiglugrouped_gemm_swiglu_quantBlockScaledContiguousGroupedGemmKernel_object_at__TiledMMA_ThrLayoutVMNK11110000_PermutationMNK____MMAAt_0)
        /*0038*/ 	.word	0x00000000


	//----- nvinfo : EIATTR_MIN_STACK_SIZE
	.align		4
.L_12:
        /*003c*/ 	.byte	0x04, 0x12
        /*003e*/ 	.short	(.L_14 - .L_13)
	.align		4
.L_13:
        /*0040*/ 	.word	index@(kernel_cutlass_kernel_cudnngrouped_gemmgrouped_gemm_swiglugrouped_gemm_swiglu_quantBlockScaledContiguousGroupedGemmKernel_object_at__TiledMMA_ThrLayoutVMNK11110000_PermutationMNK____MMAAt_0)
        /*0044*/ 	.word	0x00000000
.L_14:


//--------------------- .nv.info.kernel_cutlass_kernel_cudnngrouped_gemmgrouped_gemm_swiglugrouped_gemm_swiglu_quantBlockScaledContiguousGroupedGemmKernel_object_at__TiledMMA_ThrLayoutVMNK11110000_PermutationMNK____MMAAt_0 --------------------------
	.section	.nv.info.kernel_cutlass_kernel_cudnngrouped_gemmgrouped_gemm_swiglugrouped_gemm_swiglu_quantBlockScaledContiguousGroupedGemmKernel_object_at__TiledMMA_ThrLayoutVMNK11110000_PermutationMNK____MMAAt_0,"",@"SHT_CUDA_INFO"
	.sectionflags	@""
	.align	4


	//----- nvinfo : EIATTR_CUDA_API_VERSION
	.align		4
        /*0000*/ 	.byte	0x04, 0x37
        /*0002*/ 	.short	(.L_16 - .L_15)
.L_15:
        /*0004*/ 	.word	0x00000081


	//----- nvinfo : EIATTR_KPARAM_INFO
	.align		4
.L_16:
        /*0008*/ 	.byte	0x04, 0x17
        /*000a*/ 	.short	(.L_18 - .L_17)
.L_17:
        /*000c*/ 	.word	0x00000000
        /*0010*/ 	.short	0x000f
        /*0012*/ 	.short	0x03f8
        /*0014*/ 	.byte	0x00, 0xf0, 0x31, 0x00


	//----- nvinfo : EIATTR_KPARAM_INFO
	.align		4
.L_18:
        /*0018*/ 	.byte	0x04, 0x17
        /*001a*/ 	.short	(.L_20 - .L_19)
.L_19:
        /*001c*/ 	.word	0x00000000
        /*0020*/ 	.short	0x000e
        /*0022*/ 	.short	0x03ec
        /*0024*/ 	.byte	0x00, 0xf0, 0x31, 0x00


	//----- nvinfo : EIATTR_KPARAM_INFO
	.align		4
.L_20:
        /*0028*/ 	.byte	0x04, 0x17
        /*002a*/ 	.short	(.L_22 - .L_21)
.L_21:
        /*002c*/ 	.word	0x00000000
        /*0030*/ 	.short	0x000d
        /*0032*/ 	.short	0x03e0
        /*0034*/ 	.byte	0x00, 0xf0, 0x31, 0x00


	//----- nvinfo : EIATTR_KPARAM_INFO
	.align		4
.L_22:
        /*0038*/ 	.byte	0x04, 0x17
        /*003a*/ 	.short	(.L_24 - .L_23)
.L_23:
        /*003c*/ 	.word	0x00000000
        /*0040*/ 	.short	0x000c
        /*0042*/ 	.short	0x03d8
        /*0044*/ 	.byte	0x00, 0xf0, 0x21, 0x00


	//----- nvinfo : EIATTR_KPARAM_INFO
	.align		4
.L_24:
        /*0048*/ 	.byte	0x04, 0x17
        /*004a*/ 	.short	(.L_26 - .L_25)
.L_25:
        /*004c*/ 	.word	0x00000000
        /*0050*/ 	.short	0x000b
        /*0052*/ 	.short	0x03d0
        /*0054*/ 	.byte	0x00, 0xf0, 0x21, 0x00


	//----- nvinfo : EIATTR_KPARAM_INFO
	.align		4
.L_26:
        /*0058*/ 	.byte	0x04, 0x17
        /*005a*/ 	.short	(.L_28 - .L_27)
.L_27:
        /*005c*/ 	.word	0x00000000
        /*0060*/ 	.short	0x000a
        /*0062*/ 	.short	0x03c8
        /*0064*/ 	.byte	0x00, 0xf0, 0x21, 0x00


	//----- nvinfo : EIATTR_KPARAM_INFO
	.align		4
.L_28:
        /*0068*/ 	.byte	0x04, 0x17
        /*006a*/ 	.short	(.L_30 - .L_29)
.L_29:
        /*006c*/ 	.word	0x00000000
        /*0070*/ 	.short	0x0009
        /*0072*/ 	.short	0x03c0
        /*0074*/ 	.byte	0x00, 0xf0, 0x21, 0x00


	//----- nvinfo : EIATTR_KPARAM_INFO
	.align		4
.L_30:
        /*0078*/ 	.byte	0x04, 0x17
        /*007a*/ 	.short	(.L_32 - .L_31)
.L_31:
        /*007c*/ 	.word	0x00000000
        /*0080*/ 	.short	0x0008
        /*0082*/ 	.short	0x0340
        /*0084*/ 	.byte	0x00, 0xf0, 0x01, 0x02


	//----- nvinfo : EIATTR_KPARAM_INFO
	.align		4
.L_32:
        /*0088*/ 	.byte	0x04, 0x17
        /*008a*/ 	.short	(.L_34 - .L_33)
.L_33:
        /*008c*/ 	.word	0x00000000
        /*0090*/ 	.short	0x0007
        /*0092*/ 	.short	0x02c0
        /*0094*/ 	.byte	0x00, 0xf0, 0x01, 0x02


	//----- nvinfo : EIATTR_KPARAM_INFO
	.align		4
.L_34:
        /*0098*/ 	.byte	0x04, 0x17
        /*009a*/ 	.short	(.L_36 - .L_35)
.L_35:
        /*009c*/ 	.word	0x00000000
        /*00a0*/ 	.short	0x0006
        /*00a2*/ 	.short	0x0240
        /*00a4*/ 	.byte	0x00, 0xf0, 0x01, 0x02


	//----- nvinfo : EIATTR_KPARAM_INFO
	.align		4
.L_36:
        /*00a8*/ 	.byte	0x04, 0x17
        /*00aa*/ 	.short	(.L_38 - .L_37)
.L_37:
        /*00ac*/ 	.word	0x00000000
        /*00b0*/ 	.short	0x0005
        /*00b2*/ 	.short	0x01c0
        /*00b4*/ 	.byte	0x00, 0xf0, 0x01, 0x02


	//----- nvinfo : EIATTR_KPARAM_INFO
	.align		4
.L_38:
        /*00b8*/ 	.byte	0x04, 0x17
        /*00ba*/ 	.short	(.L_40 - .L_39)
.L_39:
        /*00bc*/ 	.word	0x00000000
        /*00c0*/ 	.short	0x0004
        /*00c2*/ 	.short	0x0140
        /*00c4*/ 	.byte	0x00, 0xf0, 0x01, 0x02


	//----- nvinfo : EIATTR_KPARAM_INFO
	.align		4
.L_40:
        /*00c8*/ 	.byte	0x04, 0x17
        /*00ca*/ 	.short	(.L_42 - .L_41)
.L_41:
        /*00cc*/ 	.word	0x00000000
        /*00d0*/ 	.short	0x0003
        /*00d2*/ 	.short	0x00c0
        /*00d4*/ 	.byte	0x00, 0xf0, 0x01, 0x02


	//----- nvinfo : EIATTR_KPARAM_INFO
	.align		4
.L_42:
        /*00d8*/ 	.byte	0x04, 0x17
        /*00da*/ 	.short	(.L_44 - .L_43)
.L_43:
        /*00dc*/ 	.word	0x00000000
        /*00e0*/ 	.short	0x0002
        /*00e2*/ 	.short	0x0040
        /*00e4*/ 	.byte	0x00, 0xf0, 0x01, 0x02


	//----- nvinfo : EIATTR_KPARAM_INFO
	.align		4
.L_44:
        /*00e8*/ 	.byte	0x04, 0x17
        /*00ea*/ 	.short	(.L_46 - .L_45)
.L_45:
        /*00ec*/ 	.word	0x00000000
        /*00f0*/ 	.short	0x0001
        /*00f2*/ 	.short	0x000c
        /*00f4*/ 	.byte	0x00, 0xf0, 0x31, 0x00


	//----- nvinfo : EIATTR_KPARAM_INFO
	.align		4
.L_46:
        /*00f8*/ 	.byte	0x04, 0x17
        /*00fa*/ 	.short	(.L_48 - .L_47)
.L_47:
        /*00fc*/ 	.word	0x00000000
        /*0100*/ 	.short	0x0000
        /*0102*/ 	.short	0x0000
        /*0104*/ 	.byte	0x00, 0xf0, 0x31, 0x00


	//----- nvinfo : EIATTR_AT_ENTRY_FRAGMENTS
	.align		4
.L_48:
        /*0108*/ 	.byte	0x04, 0x4f
        /*010a*/ 	.short	(.L_50 - .L_49)


	//   ....[0]....
.L_49:
        /*010c*/ 	.word	0x00000004


	//----- nvinfo : EIATTR_RESERVED_SMEM_USED
	.align		4
.L_50:
        /*0110*/ 	.byte	0x01, 0x41
	.zero		2


	//----- nvinfo : EIATTR_SPARSE_MMA_MASK
	.align		4
        /*0114*/ 	.byte	0x03, 0x50
        /*0116*/ 	.short	0x0000


	//----- nvinfo : EIATTR_TCGEN05_1CTA_USED
	.align		4
        /*0118*/ 	.byte	0x01, 0x51
	.zero		2


	//----- nvinfo : EIATTR_MAXREG_COUNT
	.align		4
        /*011c*/ 	.byte	0x03, 0x1b
        /*011e*/ 	.short	0x00ff


	//----- nvinfo : EIATTR_NUM_BARRIERS
	.align		4
        /*0120*/ 	.byte	0x02, 0x4c
        /*0122*/ 	.byte	0x05
	.zero		1


	//----- nvinfo : EIATTR_INT_WARP_WIDE_INSTR_OFFSETS
	.align		4
        /*0124*/ 	.byte	0x04, 0x31
        /*0126*/ 	.short	(.L_52 - .L_51)


	//   ....[0]....
.L_51:
        /*0128*/ 	.word	0x000045c0


	//   ....[1]....
        /*012c*/ 	.word	0x00004600


	//----- nvinfo : EIATTR_COOP_GROUP_MASK_REGIDS
	.align		4
.L_52:
        /*0130*/ 	.byte	0x04, 0x29
        /*0132*/ 	.short	(.L_54 - .L_53)


	//   ....[0]....
.L_53:
        /*0134*/ 	.word	0xffffffff


	//   ....[1]....
        /*0138*/ 	.word	0xffffffff


	//   ....[2]....
        /*013c*/ 	.word	0xffffffff


	//   ....[3]....
        /*0140*/ 	.word	0xffffffff


	//   ....[4]....
        /*0144*/ 	.word	0xffffffff


	//   ....[5]....
        /*0148*/ 	.word	0xffffffff


	//   ....[6]....
        /*014c*/ 	.word	0xffffffff


	//   ....[7]....
        /*0150*/ 	.word	0xffffffff


	//   ....[8]....
        /*0154*/ 	.word	0xffffffff


	//----- nvinfo : EIATTR_COOP_GROUP_INSTR_OFFSETS
	.align		4
.L_54:
        /*0158*/ 	.byte	0x04, 0x28
        /*015a*/ 	.short	(.L_56 - .L_55)


	//   ....[0]....
.L_55:
        /*015c*/ 	.word	0x000000b0


	//   ....[1]....
        /*0160*/ 	.word	0x00000910


	//   ....[2]....
        /*0164*/ 	.word	0x00000b50


	//   ....[3]....
        /*0168*/ 	.word	0x00000bb0


	//   ....[4]....
        /*016c*/ 	.word	0x000024e0


	//   ....[5]....
        /*0170*/ 	.word	0x000027a0


	//   ....[6]....
        /*0174*/ 	.word	0x00004200


	//   ....[7]....
        /*0178*/ 	.word	0x00004460


	//   ....[8]....
        /*017c*/ 	.word	0x000046b0


	//----- nvinfo : EIATTR_VRC_CTA_INIT_COUNT
	.align		4
.L_56:
        /*0180*/ 	.byte	0x02, 0x4a
        /*0182*/ 	.byte	0x80
	.zero		1


	//----- nvinfo : EIATTR_MBARRIER_INSTR_OFFSETS
	.align		4
        /*0184*/ 	.byte	0x04, 0x39
        /*0186*/ 	.short	(.L_58 - .L_57)


	//   ....[0]....
.L_57:
        /*0188*/ 	.word	0x00000330
        /*018c*/ 	.word	0x000000ff
        /*0190*/ 	.word	0x00000000
        /*0194*/ 	.short	0x0100
        /*0196*/ 	.byte	0x04
	.zero		1


	//   ....[1]....
        /*0198*/ 	.word	0x00000340
        /*019c*/ 	.word	0x000000ff
        /*01a0*/ 	.word	0x00000008
        /*01a4*/ 	.short	0x0100
        /*01a6*/ 	.byte	0x04
	.zero		1


	//   ....[2]....
        /*01a8*/ 	.word	0x00000350
        /*01ac*/ 	.word	0x000000ff
        /*01b0*/ 	.word	0x00000010
        /*01b4*/ 	.short	0x0100
        /*01b6*/ 	.byte	0x04
	.zero		1


	//   ....[3]....
        /*01b8*/ 	.word	0x00000360
        /*01bc*/ 	.word	0x000000ff
        /*01c0*/ 	.word	0x00000018
        /*01c4*/ 	.short	0x0100
        /*01c6*/ 	.byte	0x04
	.zero		1


	//   ....[4]....
        /*01c8*/ 	.word	0x00000370
        /*01cc*/ 	.word	0x000000ff
        /*01d0*/ 	.word	0x00000020
        /*01d4*/ 	.short	0x0100
        /*01d6*/ 	.byte	0x04
	.zero		1


	//   ....[5]....
        /*01d8*/ 	.word	0x00000380
        /*01dc*/ 	.word	0x000000ff
        /*01e0*/ 	.word	0x00000028
        /*01e4*/ 	.short	0x0100
        /*01e6*/ 	.byte	0x04
	.zero		1


	//   ....[6]....
        /*01e8*/ 	.word	0x00000490
        /*01ec*/ 	.word	0x000000ff
        /*01f0*/ 	.word	0x00000030
        /*01f4*/ 	.short	0x0100
        /*01f6*/ 	.byte	0x04
	.zero		1


	//   ....[7]....
        /*01f8*/ 	.word	0x000004a0
        /*01fc*/ 	.word	0x000000ff
        /*0200*/ 	.word	0x00000038
        /*0204*/ 	.short	0x0100
        /*0206*/ 	.byte	0x04
	.zero		1


	//   ....[8]....
        /*0208*/ 	.word	0x000005b0
        /*020c*/ 	.word	0x000000ff
        /*0210*/ 	.word	0x00000040
        /*0214*/ 	.short	0x0100
        /*0216*/ 	.byte	0x04
	.zero		1


	//   ....[9]....
        /*0218*/ 	.word	0x000005c0
        /*021c*/ 	.word	0x000000ff
        /*0220*/ 	.word	0x00000048
        /*0224*/ 	.short	0x0100
        /*0226*/ 	.byte	0x04
	.zero		1


	//   ....[10]....
        /*0228*/ 	.word	0x000005d0
        /*022c*/ 	.word	0x000000ff
        /*0230*/ 	.word	0x00000050
        /*0234*/ 	.short	0x0100
        /*0236*/ 	.byte	0x04
	.zero		1


	//   ....[11]....
        /*0238*/ 	.word	0x000005e0
        /*023c*/ 	.word	0x000000ff
        /*0240*/ 	.word	0x00000058
        /*0244*/ 	.short	0x0100
        /*0246*/ 	.byte	0x04
	.zero		1


	//   ....[12]....
        /*0248*/ 	.word	0x00000c10
        /*024c*/ 	.word	0x0000000e
        /*0250*/ 	.word	0x00000050
        /*0254*/ 	.short	0x010a
        /*0256*/ 	.byte	0xff
	.zero		1


	//   ....[13]....
        /*0258*/ 	.word	0x00000cf0
        /*025c*/ 	.word	0x0000000e
        /*0260*/ 	.word	0x00000040
        /*0264*/ 	.short	0x0101
        /*0266*/ 	.byte	0xff
	.zero		1


	//   ....[14]....
        /*0268*/ 	.word	0x00000f00
        /*026c*/ 	.word	0x00000002
        /*0270*/ 	.word	0x00000050
        /*0274*/ 	.short	0x010a
        /*0276*/ 	.byte	0xff
	.zero		1


	//   ....[15]....
        /*0278*/ 	.word	0x00001020
        /*027c*/ 	.word	0x00000002
        /*0280*/ 	.word	0x00000040
        /*0284*/ 	.short	0x0101
        /*0286*/ 	.byte	0xff
	.zero		1


	//   ....[16]....
        /*0288*/ 	.word	0x00001030
        /*028c*/ 	.word	0x00000008
        /*0290*/ 	.word	0x00000050
        /*0294*/ 	.short	0x010a
        /*0296*/ 	.byte	0xff
	.zero		1


	//   ....[17]....
        /*0298*/ 	.word	0x000010a0
        /*029c*/ 	.word	0x000000ff
        /*02a0*/ 	.word	0x00000040
        /*02a4*/ 	.short	0x010a
        /*02a6*/ 	.byte	0x06
	.zero		1


	//   ....[18]....
        /*02a8*/ 	.word	0x00001120
        /*02ac*/ 	.word	0x000000ff
        /*02b0*/ 	.word	0x00000050
        /*02b4*/ 	.short	0x0101
        /*02b6*/ 	.byte	0x06
	.zero		1


	//   ....[19]....
        /*02b8*/ 	.word	0x000012e0
        /*02bc*/ 	.word	0x000000ff
        /*02c0*/ 	.word	0x00000018
        /*02c4*/ 	.short	0x010a
        /*02c6*/ 	.byte	0x08
	.zero		1


	//   ....[20]....
        /*02c8*/ 	.word	0x00001460
        /*02cc*/ 	.word	0x000000ff
        /*02d0*/ 	.word	0x00000018
        /*02d4*/ 	.short	0x010a
        /*02d6*/ 	.byte	0x21
	.zero		1


	//   ....[21]....
        /*02d8*/ 	.word	0x000015b0
        /*02dc*/ 	.word	0x000000ff
        /*02e0*/ 	.word	0x00000018
        /*02e4*/ 	.short	0x010a
        /*02e6*/ 	.byte	0x0f
	.zero		1


	//   ....[22]....
        /*02e8*/ 	.word	0x000015f0
        /*02ec*/ 	.word	0x00000003
        /*02f0*/ 	.word	0x00000040
        /*02f4*/ 	.short	0x010a
        /*02f6*/ 	.byte	0xff
	.zero		1


	//   ....[23]....
        /*02f8*/ 	.word	0x00001690
        /*02fc*/ 	.word	0x00000003
        /*0300*/ 	.word	0x00000050
        /*0304*/ 	.short	0x0101
        /*0306*/ 	.byte	0xff
	.zero		1


	//   ....[24]....
        /*0308*/ 	.word	0x000017c0
        /*030c*/ 	.word	0x000000ff
        /*0310*/ 	.word	0x00000018
        /*0314*/ 	.short	0x010a
        /*0316*/ 	.byte	0x04
	.zero		1


	//   ....[25]....
        /*0318*/ 	.word	0x00001880
        /*031c*/ 	.word	0x000000ff
        /*0320*/ 	.word	0x00000040
        /*0324*/ 	.short	0x010a
        /*0326*/ 	.byte	0x32
	.zero		1


	//   ....[26]....
        /*0328*/ 	.word	0x00001900
        /*032c*/ 	.word	0x000000ff
        /*0330*/ 	.word	0x00000050
        /*0334*/ 	.short	0x0101
        /*0336*/ 	.byte	0x32
	.zero		1


	//   ....[27]....
        /*0338*/ 	.word	0x00001d40
        /*033c*/ 	.word	0x000000ff
        /*0340*/ 	.word	0x00000000
        /*0344*/ 	.short	0x010a
        /*0346*/ 	.byte	0x08
	.zero		1


	//   ....[28]....
        /*0348*/ 	.word	0x00001d60
        /*034c*/ 	.word	0x000000ff
        /*0350*/ 	.word	0x00000038
        /*0354*/ 	.short	0x010a
        /*0356*/ 	.byte	0x32
	.zero		1


	//   ....[29]....
        /*0358*/ 	.word	0x00001d80
        /*035c*/ 	.word	0x000000ff
        /*0360*/ 	.word	0x00000038
        /*0364*/ 	.short	0x010a
        /*0366*/ 	.byte	0x32
	.zero		1


	//   ....[30]....
        /*0368*/ 	.word	0x000020b0
        /*036c*/ 	.word	0x000000ff
        /*0370*/ 	.word	0x00000000
        /*0374*/ 	.short	0x010a
        /*0376*/ 	.byte	0x2a
	.zero		1


	//   ....[31]....
        /*0378*/ 	.word	0x00002270
        /*037c*/ 	.word	0x000000ff
        /*0380*/ 	.word	0x00000000
        /*0384*/ 	.short	0x010a
        /*0386*/ 	.byte	0x33
	.zero		1


	//   ....[32]....
        /*0388*/ 	.word	0x00002310
        /*038c*/ 	.word	0x000000ff
        /*0390*/ 	.word	0x00000038
        /*0394*/ 	.short	0x010a
        /*0396*/ 	.byte	0x32
	.zero		1


	//   ....[33]....
        /*0398*/ 	.word	0x00002320
        /*039c*/ 	.word	0x00000002
        /*03a0*/ 	.word	0x00000040
        /*03a4*/ 	.short	0x010a
        /*03a6*/ 	.byte	0xff
	.zero		1


	//   ....[34]....
        /*03a8*/ 	.word	0x000023d0
        /*03ac*/ 	.word	0x00000002
        /*03b0*/ 	.word	0x00000050
        /*03b4*/ 	.short	0x0101
        /*03b6*/ 	.byte	0xff
	.zero		1


	//   ....[35]....
        /*03b8*/ 	.word	0x00002480
        /*03bc*/ 	.word	0x000000ff
        /*03c0*/ 	.word	0x00000038
        /*03c4*/ 	.short	0x010a
        /*03c6*/ 	.byte	0x32
	.zero		1


	//   ....[36]....
        /*03c8*/ 	.word	0x00002810
        /*03cc*/ 	.word	0x00000057
        /*03d0*/ 	.word	0x00000040
        /*03d4*/ 	.short	0x010a
        /*03d6*/ 	.byte	0xff
	.zero		1


	//   ....[37]....
        /*03d8*/ 	.word	0x00002870
        /*03dc*/ 	.word	0x00000057
        /*03e0*/ 	.word	0x00000050
        /*03e4*/ 	.short	0x0101
        /*03e6*/ 	.byte	0xff
	.zero		1


	//   ....[38]....
        /*03e8*/ 	.word	0x00002ca0
        /*03ec*/ 	.word	0x00000057
        /*03f0*/ 	.word	0x00000030
        /*03f4*/ 	.short	0x010a
        /*03f6*/ 	.byte	0xff
	.zero		1


	//   ....[39]....
        /*03f8*/ 	.word	0x000030f0
        /*03fc*/ 	.word	0x00000057
        /*0400*/ 	.word	0x00000038
        /*0404*/ 	.short	0x0101
        /*0406*/ 	.byte	0xff
	.zero		1


	//   ....[40]....
        /*0408*/ 	.word	0x000041c0
        /*040c*/ 	.word	0x00000003
        /*0410*/ 	.word	0x00000040
        /*0414*/ 	.short	0x010a
        /*0416*/ 	.byte	0xff
	.zero		1


	//   ....[41]....
        /*0418*/ 	.word	0x00004270
        /*041c*/ 	.word	0x00000003
        /*0420*/ 	.word	0x00000050
        /*0424*/ 	.short	0x0101
        /*0426*/ 	.byte	0xff
	.zero		1


	//   ....[42]....
        /*0428*/ 	.word	0x00004700
        /*042c*/ 	.word	0x0000000e
        /*0430*/ 	.word	0x00000050
        /*0434*/ 	.short	0x010a
        /*0436*/ 	.byte	0xff
	.zero		1


	//   ....[43]....
        /*0438*/ 	.word	0x00004760
        /*043c*/ 	.word	0x00000002
        /*0440*/ 	.word	0x00000050
        /*0444*/ 	.short	0x010a
        /*0446*/ 	.byte	0xff
	.zero		1


	//   ....[44]....
        /*0448*/ 	.word	0x000047c0
        /*044c*/ 	.word	0x00000008
        /*0450*/ 	.word	0x00000050
        /*0454*/ 	.short	0x010a
        /*0456*/ 	.byte	0xff
	.zero		1


	//   ....[45]....
        /*0458*/ 	.word	0x00004820
        /*045c*/ 	.word	0x00000000
        /*0460*/ 	.word	0x00000040
        /*0464*/ 	.short	0x010a
        /*0466*/ 	.byte	0xff
	.zero		1


	//   ....[46]....
        /*0468*/ 	.word	0x000048a0
        /*046c*/ 	.word	0x00000000
        /*0470*/ 	.word	0x00000018
        /*0474*/ 	.short	0x010a
        /*0476*/ 	.byte	0xff
	.zero		1


	//   ....[47]....
        /*0478*/ 	.word	0x00004900
        /*047c*/ 	.word	0x00000003
        /*0480*/ 	.word	0x00000040
        /*0484*/ 	.short	0x010a
        /*0486*/ 	.byte	0xff
	.zero		1


	//   ....[48]....
        /*0488*/ 	.word	0x00004980
        /*048c*/ 	.word	0x00000000
        /*0490*/ 	.word	0x00000018
        /*0494*/ 	.short	0x010a
        /*0496*/ 	.byte	0xff
	.zero		1


	//   ....[49]....
        /*0498*/ 	.word	0x000049e0
        /*049c*/ 	.word	0x00000002
        /*04a0*/ 	.word	0x00000040
        /*04a4*/ 	.short	0x010a
        /*04a6*/ 	.byte	0xff
	.zero		1


	//   ....[50]....
        /*04a8*/ 	.word	0x00004a60
        /*04ac*/ 	.word	0x00000000
        /*04b0*/ 	.word	0x00000038
        /*04b4*/ 	.short	0x010a
        /*04b6*/ 	.byte	0xff
	.zero		1


	//   ....[51]....
        /*04b8*/ 	.word	0x00004ae0
        /*04bc*/ 	.word	0x00000000
        /*04c0*/ 	.word	0x00000000
        /*04c4*/ 	.short	0x010a
        /*04c6*/ 	.byte	0xff
	.zero		1


	//   ....[52]....
        /*04c8*/ 	.word	0x00004b50
        /*04cc*/ 	.word	0x00000002
        /*04d0*/ 	.word	0x00000040
        /*04d4*/ 	.short	0x010a
        /*04d6*/ 	.byte	0xff
	.zero		1


	//   ....[53]....
        /*04d8*/ 	.word	0x00004bd0
        /*04dc*/ 	.word	0x00000000
        /*04e0*/ 	.word	0x00000038
        /*04e4*/ 	.short	0x010a
        /*04e6*/ 	.byte	0xff
	.zero		1


	//   ....[54]....
        /*04e8*/ 	.word	0x00004c20
        /*04ec*/ 	.word	0x00000057
        /*04f0*/ 	.word	0x00000040
        /*04f4*/ 	.short	0x010a
        /*04f6*/ 	.byte	0xff
	.zero		1


	//   ....[55]....
        /*04f8*/ 	.word	0x00004c80
        /*04fc*/ 	.word	0x00000057
        /*0500*/ 	.word	0x00000030
        /*0504*/ 	.short	0x010a
        /*0506*/ 	.byte	0xff
	.zero		1


	//   ....[56]....
        /*0508*/ 	.word	0x00004ce0
        /*050c*/ 	.word	0x00000003
        /*0510*/ 	.word	0x00000040
        /*0514*/ 	.short	0x010a
        /*0516*/ 	.byte	0xff
	.zero		1


	//----- nvinfo : EIATTR_NUM_MBARRIERS
	.align		4
.L_58:
        /*0518*/ 	.byte	0x03, 0x38
        /*051a*/ 	.short	0x000c


	//----- nvinfo : EIATTR_EXIT_INSTR_OFFSETS
	.align		4
        /*051c*/ 	.byte	0x04, 0x1c
        /*051e*/ 	.short	(.L_60 - .L_59)


	//   ....[0]....
.L_59:
        /*0520*/ 	.word	0x000024b0


	//   ....[1]....
        /*0524*/ 	.word	0x000046e0


	//----- nvinfo : EIATTR_MAX_THREADS
	.align		4
.L_60:
        /*0528*/ 	.byte	0x04, 0x05
        /*052a*/ 	.short	(.L_62 - .L_61)
.L_61:
        /*052c*/ 	.word	0x000000e0
        /*0530*/ 	.word	0x00000001
        /*0534*/ 	.word	0x00000001


	//----- nvinfo : EIATTR_CRS_STACK_SIZE
	.align		4
.L_62:
        /*0538*/ 	.byte	0x04, 0x1e
        /*053a*/ 	.short	(.L_64 - .L_63)
.L_63:
        /*053c*/ 	.word	0x00000000


	//----- nvinfo : EIATTR_CBANK_PARAM_SIZE
	.align		4
.L_64:
        /*0540*/ 	.byte	0x03, 0x19
        /*0542*/ 	.short	0x0404


	//----- nvinfo : EIATTR_PARAM_CBANK
	.align		4
        /*0544*/ 	.byte	0x04, 0x0a
        /*0546*/ 	.short	(.L_66 - .L_65)
	.align		4
.L_65:
        /*0548*/ 	.word	index@(.nv.constant0.kernel_cutlass_kernel_cudnngrouped_gemmgrouped_gemm_swiglugrouped_gemm_swiglu_quantBlockScaledContiguousGroupedGemmKernel_object_at__TiledMMA_ThrLayoutVMNK11110000_PermutationMNK____MMAAt_0)
        /*054c*/ 	.short	0x0380
        /*054e*/ 	.short	0x0404


	//----- nvinfo : EIATTR_SW_WAR
	.align		4
.L_66:
        /*0550*/ 	.byte	0x04, 0x36
        /*0552*/ 	.short	(.L_68 - .L_67)
.L_67:
        /*0554*/ 	.word	0x00000008
.L_68:


//--------------------- .nv.compat                --------------------------
	.section	.nv.compat,"",@"SHT_CUDA_COMPAT_INFO"
	.align	4
        /*0000*/ 	.byte	0x02, 0x02, 0x02, 0x00, 0x02, 0x05, 0x05, 0x00, 0x02, 0x03, 0x01, 0x00, 0x02, 0x06, 0x01, 0x00


//--------------------- .nv.callgraph             --------------------------
	.section	.nv.callgraph,"",@"SHT_CUDA_CALLGRAPH"
	.align	4
	.sectionentsize	8
	.align		4
        /*0000*/ 	.word	0x00000000
	.align		4
        /*0004*/ 	.word	0xffffffff
	.align		4
        /*0008*/ 	.word	0x00000000
	.align		4
        /*000c*/ 	.word	0xfffffffe
	.align		4
        /*0010*/ 	.word	0x00000000
	.align		4
        /*0014*/ 	.word	0xfffffffd
	.align		4
        /*0018*/ 	.word	0x00000000
	.align		4
        /*001c*/ 	.word	0xfffffffc


//--------------------- .text.kernel_cutlass_kernel_cudnngrouped_gemmgrouped_gemm_swiglugrouped_gemm_swiglu_quantBlockScaledContiguousGroupedGemmKernel_object_at__TiledMMA_ThrLayoutVMNK11110000_PermutationMNK____MMAAt_0 --------------------------
	.section	.text.kernel_cutlass_kernel_cudnngrouped_gemmgrouped_gemm_swiglugrouped_gemm_swiglu_quantBlockScaledContiguousGroupedGemmKernel_object_at__TiledMMA_ThrLayoutVMNK11110000_PermutationMNK____MMAAt_0,"ax",@progbits
	.align	128
        .global         kernel_cutlass_kernel_cudnngrouped_gemmgrouped_gemm_swiglugrouped_gemm_swiglu_quantBlockScaledContiguousGroupedGemmKernel_object_at__TiledMMA_ThrLayoutVMNK11110000_PermutationMNK____MMAAt_0
        .type           kernel_cutlass_kernel_cudnngrouped_gemmgrouped_gemm_swiglugrouped_gemm_swiglu_quantBlockScaledContiguousGroupedGemmKernel_object_at__TiledMMA_ThrLayoutVMNK11110000_PermutationMNK____MMAAt_0,@function
        .size           kernel_cutlass_kernel_cudnngrouped_gemmgrouped_gemm_swiglugrouped_gemm_swiglu_quantBlockScaledContiguousGroupedGemmKernel_object_at__TiledMMA_ThrLayoutVMNK11110000_PermutationMNK____MMAAt_0,(.L_x_85 - kernel_cutlass_kernel_cudnngrouped_gemmgrouped_gemm_swiglugrouped_gemm_swiglu_quantBlockScaledContiguousGroupedGemmKernel_object_at__TiledMMA_ThrLayoutVMNK11110000_PermutationMNK____MMAAt_0)
        .other          kernel_cutlass_kernel_cudnngrouped_gemmgrouped_gemm_swiglugrouped_gemm_swiglu_quantBlockScaledContiguousGroupedGemmKernel_object_at__TiledMMA_ThrLayoutVMNK11110000_PermutationMNK____MMAAt_0,@"STO_CUDA_ENTRY STV_DEFAULT"
kernel_cutlass_kernel_cudnngrouped_gemmgrouped_gemm_swiglugrouped_gemm_swiglu_quantBlockScaledContiguousGroupedGemmKernel_object_at__TiledMMA_ThrLayoutVMNK11110000_PermutationMNK____MMAAt_0:
.text.kernel_cutlass_kernel_cudnngrouped_gemmgrouped_gemm_swiglugrouped_gemm_swiglu_quantBlockScaledContiguousGroupedGemmKernel_object_at__TiledMMA_ThrLayoutVMNK11110000_PermutationMNK____MMAAt_0:
[----:B------:R-:W1:Y:S01]  /*0000*/  LDC R1, c[0x0][0x37c] ;  /* 0x0000df00ff017b82 */ /* 0x000e620000000800 */
[----:B------:R-:W2:Y:S01]  /*0010*/  S2R R3, SR_TID.Y ;  /* 0x0000000000037919 */ /* 0x000ea20000002200 */
[----:B------:R-:W3:Y:S01]  /*0020*/  LDCU UR5, c[0x0][0x360] ;  /* 0x00006c00ff0577ac */ /* 0x000ee20008000800 */
[----:B------:R-:W2:Y:S01]  /*0030*/  S2R R0, SR_TID.Z ;  /* 0x0000000000007919 */ /* 0x000ea20000002300 */
[----:B------:R-:W2:Y:S01]  /*0040*/  LDCU UR4, c[0x0][0x364] ;  /* 0x00006c80ff0477ac */ /* 0x000ea20008000800 */
[----:B------:R-:W3:Y:S01]  /*0050*/  S2R R104, SR_TID.X ;  /* 0x0000000000687919 */ /* 0x000ee20000002100 */
[----:B------:R-:W4:Y:S01]  /*0060*/  LDCU.U8 UR6, c[0x0][0x381] ;  /* 0x00007020ff0677ac */ /* 0x000f220008000000 */
[----:B--2---:R-:W-:Y:S01]  /*0070*/  IMAD R3, R0, UR4, R3 ;  /* 0x0000000400037c24 */ /* 0x004fe2000f8e0203 */
[----:B------:R-:W2:Y:S03]  /*0080*/  LDCU.U8 UR4, c[0x0][0x382] ;  /* 0x00007040ff0477ac */ /* 0x000ea60008000000 */
[----:B---3--:R-:W-:-:S05]  /*0090*/  IMAD R123, R3, UR5, R104 ;  /* 0x00000005037b7c24 */ /* 0x008fca000f8e0268 */
[----:B------:R-:W-:-:S06]  /*00a0*/  SHF.R.U32.HI R123, RZ, 0x5, R123 ;  /* 0x00000005ff7b7819 */ /* 0x000fcc000001167b */
[----:B------:R-:W3:Y:S01]  /*00b0*/  SHFL.IDX PT, R123, R123, RZ, 0x1f ;  /* 0x00001fff7b7b7589 */ /* 0x000ee200000e0000 */
[----:B--2---:R-:W-:Y:S02]  /*00c0*/  ULOP3.LUT UR5, UR4, 0x1, URZ, 0xc0, !UPT ;  /* 0x0000000104057892 */ /* 0x004fe4000f8ec0ff */
[----:B----4-:R-:W-:Y:S02]  /*00d0*/  ULOP3.LUT UR4, UR6, 0x1, URZ, 0xc0, !UPT ;  /* 0x0000000106047892 */ /* 0x010fe4000f8ec0ff */
[----:B------:R-:W-:Y:S02]  /*00e0*/  UISETP.NE.U32.AND UP6, UPT, UR5, 0x1, UPT ;  /* 0x000000010500788c */ /* 0x000fe4000bfc5070 */
[----:B------:R-:W-:Y:S01]  /*00f0*/  UISETP.NE.U32.AND UP5, UPT, UR4, 0x1, UPT ;  /* 0x000000010400788c */ /* 0x000fe2000bfa5070 */
[----:B---3--:R-:W-:-:S13]  /*0100*/  ISETP.NE.AND P0, PT, R123, 0x5, PT ;  /* 0x000000057b00780c */ /* 0x008fda0003f05270 */
[----:B-1----:R-:W-:Y:S05]  /*0110*/  @P0 BRA `(.L_x_0) ;  /* 0x0000000000540947 */ /* 0x002fea0003800000 */
[----:B------:R-:W1:Y:S02]  /*0120*/  LDCU.64 UR4, c[0x0][0x348] ;  /* 0x00006900ff0477ac */ /* 0x000e640008000a00 */
[----:B-1----:R-:W-:Y:S02]  /*0130*/  UIADD3 UR14, UP0, UPT, UR4, 0x40, URZ ;  /* 0x00000040040e7890 */ /* 0x002fe4000ff1e0ff */
[----:B------:R-:W-:Y:S02]  /*0140*/  UIADD3 UR12, UP4, UPT, UR4, 0xc0, URZ ;  /* 0x000000c0040c7890 */ /* 0x000fe4000ff9e0ff */
[----:B------:R-:W-:Y:S02]  /*0150*/  UIADD3 UR10, UP3, UPT, UR4, 0x140, URZ ;  /* 0x00000140040a7890 */ /* 0x000fe4000ff7e0ff */
[----:B------:R-:W-:Y:S02]  /*0160*/  UIADD3 UR8, UP2, UPT, UR4, 0x1c0, URZ ;  /* 0x000001c004087890 */ /* 0x000fe4000ff5e0ff */
[----:B------:R-:W-:-:S02]  /*0170*/  UIADD3 UR6, UP1, UPT, UR4, 0x240, URZ ;  /* 0x0000024004067890 */ /* 0x000fc4000ff3e0ff */
[----:B------:R-:W-:Y:S02]  /*0180*/  UIADD3.X UR15, UPT, UPT, URZ, UR5, URZ, UP0, !UPT ;  /* 0x00000005ff0f7290 */ /* 0x000fe400087fe4ff */
[----:B------:R-:W-:Y:S02]  /*0190*/  UIADD3 UR4, UP0, UPT, UR4, 0x2c0, URZ ;  /* 0x000002c004047890 */ /* 0x000fe4000ff1e0ff */
[----:B------:R-:W-:Y:S02]  /*01a0*/  UIADD3.X UR13, UPT, UPT, URZ, UR5, URZ, UP4, !UPT ;  /* 0x00000005ff0d7290 */ /* 0x000fe4000a7fe4ff */
[----:B------:R-:W-:Y:S02]  /*01b0*/  UIADD3.X UR11, UPT, UPT, URZ, UR5, URZ, UP3, !UPT ;  /* 0x00000005ff0b7290 */ /* 0x000fe40009ffe4ff */
[----:B------:R-:W-:Y:S01]  /*01c0*/  UIADD3.X UR9, UPT, UPT, URZ, UR5, URZ, UP2, !UPT ;  /* 0x00000005ff097290 */ /* 0x000fe200097fe4ff */
[----:B------:R1:W-:Y:S01]  /*01d0*/  UTMACCTL.PF [UR14] ;  /* 0x000000000e0079b9 */ /* 0x0003e20008040000 */
[----:B------:R-:W-:-:S03]  /*01e0*/  UIADD3.X UR7, UPT, UPT, URZ, UR5, URZ, UP1, !UPT ;  /* 0x00000005ff077290 */ /* 0x000fc60008ffe4ff */
[----:B------:R1:W-:Y:S01]  /*01f0*/  UTMACCTL.PF [UR12] ;  /* 0x000000000c0079b9 */ /* 0x0003e20008040000 */
[----:B------:R-:W-:Y:S01]  /*0200*/  UIADD3.X UR5, UPT, UPT, URZ, UR5, URZ, UP0, !UPT ;  /* 0x00000005ff057290 */ /* 0x000fe200087fe4ff */
[----:B------:R1:W-:Y:S02]  /*0210*/  UTMACCTL.PF [UR10] ;  /* 0x000000000a0079b9 */ /* 0x0003e40008040000 */
[----:B------:R1:W-:Y:S02]  /*0220*/  UTMACCTL.PF [UR8] ;  /* 0x00000000080079b9 */ /* 0x0003e40008040000 */
[----:B------:R1:W-:Y:S04]  /*0230*/  UTMACCTL.PF [UR6] ;  /* 0x00000000060079b9 */ /* 0x0003e80008040000 */
[----:B------:R1:W-:Y:S01]  /*0240*/  UTMACCTL.PF [UR4] ;  /* 0x00000000040079b9 */ /* 0x0003e20008040000 */
[----:B------:R-:W-:Y:S01]  /*0250*/  UPLOP3.LUT UP4, UPT, UPT, UPT, UPT, 0x40, 0x4 ;  /* 0x000000000004789c */ /* 0x000fe20003f8e870 */
[----:B-1----:R-:W-:Y:S10]  /*0260*/  BRA `(.L_x_1) ;  /* 0x00000000004c7947 */ /* 0x002ff40003800000 */
.L_x_0:
[----:B------:R-:W-:Y:S01]  /*0270*/  ISETP.NE.AND P0, PT, R123, RZ, PT ;  /* 0x000000ff7b00720c */ /* 0x000fe20003f05270 */
[----:B------:R-:W-:-:S12]  /*0280*/  UPLOP3.LUT UP4, UPT, UPT, UPT, UPT, 0x40, 0x4 ;  /* 0x000000000004789c */ /* 0x000fd80003f8e870 */
[----:B------:R-:W-:Y:S05]  /*0290*/  @P0 BRA `(.L_x_1) ;  /* 0x0000000000400947 */ /* 0x000fea0003800000 */
[----:B------:R-:W1:Y:S01]  /*02a0*/  S2UR UR4, SR_CgaCtaId ;  /* 0x00000000000479c3 */ /* 0x000e620000008800 */
[----:B------:R-:W-:Y:S01]  /*02b0*/  UMOV UR5, 0x400 ;  /* 0x0000040000057882 */ /* 0x000fe20000000000 */
[----:B------:R-:W-:Y:S01]  /*02c0*/  UMOV UR6, 0x1 ;  /* 0x0000000100067882 */ /* 0x000fe20000000000 */
[----:B------:R-:W-:Y:S02]  /*02d0*/  UPLOP3.LUT UP4, UPT, UPT, UPT, UPT, 0x80, 0x8 ;  /* 0x000000000008789c */ /* 0x000fe40003f8f070 */
[----:B------:R-:W-:-:S04]  /*02e0*/  UIADD3 UR6, UPT, UPT, -UR6, 0x100000, URZ ;  /* 0x0010000006067890 */ /* 0x000fc8000fffe1ff */
[----:B------:R-:W-:Y:S02]  /*02f0*/  USHF.L.U32 UR7, UR6, 0xb, URZ ;  /* 0x0000000b06077899 */ /* 0x000fe400080006ff */
[----:B------:R-:W-:Y:S02]  /*0300*/  USHF.L.U32 UR6, UR6, 0x1, URZ ;  /* 0x0000000106067899 */ /* 0x000fe400080006ff */
[----:B-1----:R-:W-:Y:S01]  /*0310*/  ULEA UR4, UR4, UR5, 0x18 ;  /* 0x0000000504047291 */ /* 0x002fe2000f8ec0ff */
[----:B------:R-:W1:Y:S11]  /*0320*/  FENCE.VIEW.ASYNC.S ;  /* 0x00000000000073c6 */ /* 0x000e760000000000 */
[----:B-1----:R1:W2:Y:S01]  /*0330*/  SYNCS.EXCH.64 URZ, [UR4], UR6 ;  /* 0x0000000604ff75b2 */ /* 0x0022a20008000100 */
[----:B------:R1:W3:Y:S01]  /*0340*/  SYNCS.EXCH.64 URZ, [UR4+0x8], UR6 ;  /* 0x0000080604ff75b2 */ /* 0x0002e20008000100 */
[----:B------:R1:W4:Y:S01]  /*0350*/  SYNCS.EXCH.64 URZ, [UR4+0x10], UR6 ;  /* 0x0000100604ff75b2 */ /* 0x0003220008000100 */
[----:B------:R1:W1:Y:S01]  /*0360*/  SYNCS.EXCH.64 URZ, [UR4+0x18], UR6 ;  /* 0x0000180604ff75b2 */ /* 0x0002620008000100 */
[----:B------:R1:W1:Y:S01]  /*0370*/  SYNCS.EXCH.64 URZ, [UR4+0x20], UR6 ;  /* 0x0000200604ff75b2 */ /* 0x0002620008000100 */
[----:B------:R1:W1:Y:S01]  /*0380*/  SYNCS.EXCH.64 URZ, [UR4+0x28], UR6 ;  /* 0x0000280604ff75b2 */ /* 0x0002620008000100 */
[----:B------:R-:W-:Y:S01]  /*0390*/  NOP ;  /* 0x0000000000007918 */ /* 0x000fe20000000000 */
.L_x_1:
[----:B------:R-:W-:Y:S01]  /*03a0*/  NOP ;  /* 0x0000000000007918 */ /* 0x000fe20000000000 */
[----:B-1234-:R-:W-:Y:S06]  /*03b0*/  BAR.SYNC.DEFER_BLOCKING 0x0 ;  /* 0x0000000000007b1d */ /* 0x01efec0000010000 */
[----:B------:R-:W-:Y:S05]  /*03c0*/  BRA.U !UP4, `(.L_x_2) ;  /* 0x000000010c3c7547 */ /* 0x000fea000b800000 */
[----:B------:R-:W1:Y:S01]  /*03d0*/  S2UR UR4, SR_CgaCtaId ;  /* 0x00000000000479c3 */ /* 0x000e620000008800 */
[----:B------:R-:W-:Y:S01]  /*03e0*/  UMOV UR5, 0x400 ;  /* 0x0000040000057882 */ /* 0x000fe20000000000 */
[----:B------:R-:W-:Y:S01]  /*03f0*/  UMOV UR6, 0x1 ;  /* 0x0000000100067882 */ /* 0x000fe20000000000 */
[----:B------:R-:W-:Y:S01]  /*0400*/  UMOV UR8, 0x4 ;  /* 0x0000000400087882 */ /* 0x000fe20000000000 */
[----:B------:R-:W-:-:S04]  /*0410*/  UIADD3 UR6, UPT, UPT, -UR6, 0x100000, URZ ;  /* 0x0010000006067890 */ /* 0x000fc8000fffe1ff */
[----:B------:R-:W-:Y:S02]  /*0420*/  USHF.L.U32 UR7, UR6, 0xb, URZ ;  /* 0x0000000b06077899 */ /* 0x000fe400080006ff */
[----:B------:R-:W-:Y:S02]  /*0430*/  USHF.L.U32 UR6, UR6, 0x1, URZ ;  /* 0x0000000106067899 */ /* 0x000fe400080006ff */
[----:B------:R-:W-:-:S04]  /*0440*/  UIADD3 UR8, UPT, UPT, -UR8, 0x100000, URZ ;  /* 0x0010000008087890 */ /* 0x000fc8000fffe1ff */
[----:B------:R-:W-:Y:S02]  /*0450*/  USHF.L.U32 UR9, UR8, 0xb, URZ ;  /* 0x0000000b08097899 */ /* 0x000fe400080006ff */
[----:B------:R-:W-:Y:S02]  /*0460*/  USHF.L.U32 UR8, UR8, 0x1, URZ ;  /* 0x0000000108087899 */ /* 0x000fe400080006ff */
[----:B-1----:R-:W-:Y:S01]  /*0470*/  ULEA UR4, UR4, UR5, 0x18 ;  /* 0x0000000504047291 */ /* 0x002fe2000f8ec0ff */
[----:B------:R-:W1:Y:S11]  /*0480*/  FENCE.VIEW.ASYNC.S ;  /* 0x00000000000073c6 */ /* 0x000e760000000000 */
[----:B-1----:R1:W2:Y:S01]  /*0490*/  SYNCS.EXCH.64 URZ, [UR4+0x30], UR6 ;  /* 0x0000300604ff75b2 */ /* 0x0022a20008000100 */
[----:B------:R1:W3:Y:S01]  /*04a0*/  SYNCS.EXCH.64 URZ, [UR4+0x38], UR8 ;  /* 0x0000380804ff75b2 */ /* 0x0002e20008000100 */
[----:B------:R-:W-:Y:S01]  /*04b0*/  NOP ;  /* 0x0000000000007918 */ /* 0x000fe20000000000 */
.L_x_2:
[----:B------:R-:W-:Y:S01]  /*04c0*/  NOP ;  /* 0x0000000000007918 */ /* 0x000fe20000000000 */
[----:B--23--:R-:W-:Y:S06]  /*04d0*/  BAR.SYNC.DEFER_BLOCKING 0x0 ;  /* 0x0000000000007b1d */ /* 0x00cfec0000010000 */
[----:B------:R-:W-:Y:S05]  /*04e0*/  BRA.U !UP4, `(.L_x_3) ;  /* 0x000000010c447547 */ /* 0x000fea000b800000 */
[----:B-1----:R-:W1:Y:S01]  /*04f0*/  S2UR UR4, SR_CgaCtaId ;  /* 0x00000000000479c3 */ /* 0x002e620000008800 */
        /* <DEDUP_REMOVED lines=11> */
[----:B-1----:R2:W3:Y:S01]  /*05b0*/  SYNCS.EXCH.64 URZ, [UR4+0x40], UR8 ;  /* 0x0000400804ff75b2 */ /* 0x0024e20008000100 */
[----:B------:R2:W4:Y:S01]  /*05c0*/  SYNCS.EXCH.64 URZ, [UR4+0x48], UR8 ;  /* 0x0000480804ff75b2 */ /* 0x0005220008000100 */
[----:B------:R2:W1:Y:S01]  /*05d0*/  SYNCS.EXCH.64 URZ, [UR4+0x50], UR6 ;  /* 0x0000500604ff75b2 */ /* 0x0004620008000100 */
[----:B------:R2:W1:Y:S02]  /*05e0*/  SYNCS.EXCH.64 URZ, [UR4+0x58], UR6 ;  /* 0x0000580604ff75b2 */ /* 0x0004640008000100 */
[----:B--2---:R-:W-:Y:S01]  /*05f0*/  NOP ;  /* 0x0000000000007918 */ /* 0x004fe20000000000 */
.L_x_3:
[----:B------:R-:W-:Y:S01]  /*0600*/  NOP ;  /* 0x0000000000007918 */ /* 0x000fe20000000000 */
[----:B-1-34-:R-:W-:Y:S08]  /*0610*/  BAR.SYNC.DEFER_BLOCKING 0x0 ;  /* 0x0000000000007b1d */ /* 0x01aff00000010000 */
[----:B------:R-:W-:Y:S01]  /*0620*/  BAR.SYNC.DEFER_BLOCKING 0x1, 0xe0 ;  /* 0x0043800000007b1d */ /* 0x000fe20000010000 */
[----:B------:R-:W-:-:S05]  /*0630*/  ISETP.NE.AND P0, PT, R123, 0x6, PT ;  /* 0x000000067b00780c */ /* 0x000fca0003f05270 */
[----:B------:R-:W1:Y:S08]  /*0640*/  LDCU.64 UR76, c[0x0][0x358] ;  /* 0x00006b00ff4c77ac */ /* 0x000e700008000a00 */
[----:B------:R-:W-:Y:S05]  /*0650*/  @P0 BRA `(.L_x_4) ;  /* 0x00000008007c0947 */ /* 0x000fea0003800000 */
[----:B------:R-:W-:Y:S01]  /*0660*/  LOP3.LUT R0, R104, 0x1f, RZ, 0xc0, !PT ;  /* 0x0000001f68007812 */ /* 0x000fe200078ec0ff */
[----:B------:R-:W-:Y:S01]  /*0670*/  IMAD.MOV.U32 R18, RZ, RZ, 0x7fffffff ;  /* 0x7fffffffff127424 */ /* 0x000fe200078e00ff */
[----:B------:R-:W2:Y:S01]  /*0680*/  S2UR UR16, SR_CTAID.Z ;  /* 0x00000000001079c3 */ /* 0x000ea20000002700 */
[----:B------:R-:W2:Y:S01]  /*0690*/  LDCU.64 UR6, c[0x0][0x760] ;  /* 0x0000ec00ff0677ac */ /* 0x000ea20008000a00 */
[C---:B------:R-:W-:Y:S01]  /*06a0*/  ISETP.GT.U32.AND P0, PT, R0.reuse, 0x7, PT ;  /* 0x000000070000780c */ /* 0x040fe20003f04070 */
[----:B------:R-:W3:Y:S01]  /*06b0*/  LDCU.U8 UR15, c[0x0][0x768] ;  /* 0x0000ed00ff0f77ac */ /* 0x000ee20008000000 */
[----:B------:R-:W4:Y:S01]  /*06c0*/  LDCU.U8 UR14, c[0x0][0x769] ;  /* 0x0000ed20ff0e77ac */ /* 0x000f220008000000 */
[----:B------:R-:W5:Y:S10]  /*06d0*/  LDCU.64 UR12, c[0x0][0x778] ;  /* 0x0000ef00ff0c77ac */ /* 0x000f740008000a00 */
[----:B------:R-:W1:Y:S01]  /*06e0*/  @!P0 LDC.64 R2, c[0x0][0x748] ;  /* 0x0001d200ff028b82 */ /* 0x000e620000000a00 */
[----:B------:R-:W1:Y:S01]  /*06f0*/  LDCU.U8 UR11, c[0x0][0x780] ;  /* 0x0000f000ff0b77ac */ /* 0x000e620008000000 */
[----:B------:R-:W1:Y:S01]  /*0700*/  LDCU.U8 UR10, c[0x0][0x781] ;  /* 0x0000f020ff0a77ac */ /* 0x000e620008000000 */
[----:B------:R-:W1:Y:S01]  /*0710*/  LDCU UR8, c[0x0][0x770] ;  /* 0x0000ee00ff0877ac */ /* 0x000e620008000800 */
[----:B------:R-:W1:Y:S02]  /*0720*/  LDCU.U8 UR9, c[0x0][0x774] ;  /* 0x0000ee80ff0977ac */ /* 0x000e640008000000 */
[----:B-1----:R-:W-:-:S05]  /*0730*/  @!P0 IMAD.WIDE.U32 R2, R0, 0x4, R2 ;  /* 0x0000000400028825 */ /* 0x002fca00078e0002 */
[----:B------:R-:W5:Y:S01]  /*0740*/  @!P0 LDG.E R18, desc[UR76][R2.64] ;  /* 0x0000004c02128981 */ /* 0x000f62000c1e1900 */
[----:B--2---:R-:W-:Y:S01]  /*0750*/  UIMAD.WIDE.U32 UR4, UR16, UR7, URZ ;  /* 0x00000007100472a5 */ /* 0x004fe2000f8e00ff */
[----:B------:R-:W-:Y:S01]  /*0760*/  HFMA2 R0, -RZ, RZ, 0, 5.9604644775390625e-08 ;  /* 0x00000001ff007431 */ /* 0x000fe200000001ff */
[----:B------:R-:W-:Y:S01]  /*0770*/  UISETP.GT.U32.AND UP0, UPT, UR16, 0x1ff, UPT ;  /* 0x000001ff1000788c */ /* 0x000fe2000bf04070 */
[----:B------:R-:W-:Y:S01]  /*0780*/  IMAD.MOV.U32 R10, RZ, RZ, RZ ;  /* 0x000000ffff0a7224 */ /* 0x000fe200078e00ff */
[----:B------:R-:W-:-:S04]  /*0790*/  UIADD3 UR4, UPT, UPT, -UR5, UR16, URZ ;  /* 0x0000001005047290 */ /* 0x000fc8000fffe1ff */
[----:B---3--:R-:W-:-:S04]  /*07a0*/  USHF.R.U32.HI UR4, URZ, UR15, UR4 ;  /* 0x0000000fff047299 */ /* 0x008fc80008011604 */
[----:B------:R-:W-:-:S04]  /*07b0*/  UIADD3 UR4, UPT, UPT, UR5, UR4, URZ ;  /* 0x0000000405047290 */ /* 0x000fc8000fffe0ff */
[----:B----4-:R-:W-:-:S04]  /*07c0*/  USHF.R.U32.HI UR4, URZ, UR14, UR4 ;  /* 0x0000000eff047299 */ /* 0x010fc80008011604 */
[----:B------:R-:W-:-:S04]  /*07d0*/  UIADD3 UR4, UPT, UPT, -UR4, URZ, URZ ;  /* 0x000000ff04047290 */ /* 0x000fc8000fffe1ff */
[----:B------:R-:W-:-:S04]  /*07e0*/  UIMAD UR7, UR4, UR6, UR16 ;  /* 0x00000006040772a4 */ /* 0x000fc8000f8e0210 */
[----:B-----5:R-:W-:Y:S01]  /*07f0*/  UIMAD.WIDE.U32 UR4, UR7, UR13, URZ ;  /* 0x0000000d070472a5 */ /* 0x020fe2000f8e00ff */
[----:B------:R-:W1:Y:S03]  /*0800*/  LDCU UR13, c[0x0][0x76c] ;  /* 0x0000ed80ff0d77ac */ /* 0x000e660008000800 */
[----:B------:R-:W-:-:S04]  /*0810*/  UIADD3 UR4, UPT, UPT, UR7, -UR5, URZ ;  /* 0x8000000507047290 */ /* 0x000fc8000fffe0ff */
[----:B------:R-:W-:-:S04]  /*0820*/  USHF.R.U32.HI UR4, URZ, UR11, UR4 ;  /* 0x0000000bff047299 */ /* 0x000fc80008011604 */
[----:B------:R-:W-:-:S04]  /*0830*/  UIADD3 UR4, UPT, UPT, UR5, UR4, URZ ;  /* 0x0000000405047290 */ /* 0x000fc8000fffe0ff */
[----:B------:R-:W-:-:S04]  /*0840*/  USHF.R.U32.HI UR6, URZ, UR10, UR4 ;  /* 0x0000000aff067299 */ /* 0x000fc80008011604 */
[----:B------:R-:W-:Y:S01]  /*0850*/  UIMAD.WIDE.U32 UR4, UR6, UR8, URZ ;  /* 0x00000008060472a5 */ /* 0x000fe2000f8e00ff */
[----:B------:R-:W2:Y:S03]  /*0860*/  LDCU.U8 UR8, c[0x0][0x775] ;  /* 0x0000eea0ff0877ac */ /* 0x000ea60008000000 */
[----:B------:R-:W-:-:S04]  /*0870*/  UIADD3 UR4, UPT, UPT, UR6, -UR5, URZ ;  /* 0x8000000506047290 */ /* 0x000fc8000fffe0ff */
[----:B------:R-:W-:-:S04]  /*0880*/  USHF.R.U32.HI UR4, URZ, UR9, UR4 ;  /* 0x00000009ff047299 */ /* 0x000fc80008011604 */
[----:B------:R-:W-:Y:S02]  /*0890*/  UIADD3 UR4, UPT, UPT, UR5, UR4, URZ ;  /* 0x0000000405047290 */ /* 0x000fe4000fffe0ff */
[----:B------:R-:W-:Y:S02]  /*08a0*/  UIADD3 UR5, UPT, UPT, -UR6, URZ, URZ ;  /* 0x000000ff06057290 */ /* 0x000fe4000fffe1ff */
[----:B--2---:R-:W-:Y:S02]  /*08b0*/  USHF.R.U32.HI UR4, URZ, UR8, UR4 ;  /* 0x00000008ff047299 */ /* 0x004fe40008011604 */
[----:B------:R-:W-:Y:S02]  /*08c0*/  UIMAD UR5, UR5, UR12, UR7 ;  /* 0x0000000c050572a4 */ /* 0x000fe4000f8e0207 */
[----:B------:R-:W-:-:S04]  /*08d0*/  UIADD3 UR4, UPT, UPT, -UR4, URZ, URZ ;  /* 0x000000ff04047290 */ /* 0x000fc8000fffe1ff */
[----:B-1----:R-:W-:Y:S01]  /*08e0*/  UIMAD UR4, UR4, UR13, UR6 ;  /* 0x0000000d040472a4 */ /* 0x002fe2000f8e0206 */
[----:B------:R-:W-:-:S05]  /*08f0*/  MOV R5, UR5 ;  /* 0x0000000500057c02 */ /* 0x000fca0008000f00 */
[----:B------:R-:W-:Y:S01]  /*0900*/  IMAD.U32 R4, RZ, RZ, UR4 ;  /* 0x00000004ff047e24 */ /* 0x000fe2000f8e00ff */
[----:B------:R1:W2:Y:S01]  /*0910*/  SHFL.IDX PT, R2, R18, 0x7, 0x1f ;  /* 0x00e01f0012027f89 */ /* 0x0002a200000e0000 */
[----:B------:R-:W-:Y:S05]  /*0920*/  BRA.U UP0, `(.L_x_5) ;  /* 0x0000000500547547 */ /* 0x000fea000b800000 */
[----:B--2---:R-:W-:Y:S01]  /*0930*/  SHF.R.S32.HI R17, RZ, 0x1f, R2 ;  /* 0x0000001fff117819 */ /* 0x004fe20000011402 */
[----:B------:R-:W2:Y:S01]  /*0940*/  LDC R0, c[0x0][0x374] ;  /* 0x0000dd00ff007b82 */ /* 0x000ea20000000800 */
[----:B------:R-:W-:Y:S01]  /*0950*/  IMAD.U32 R19, RZ, RZ, UR16 ;  /* 0x00000010ff137e24 */ /* 0x000fe2000f8e00ff */
[----:B------:R-:W-:Y:S01]  /*0960*/  MOV R10, RZ ;  /* 0x000000ff000a7202 */ /* 0x000fe20000000f00 */
[----:B------:R-:W-:Y:S01]  /*0970*/  IMAD.MOV.U32 R6, RZ, RZ, -0x1 ;  /* 0xffffffffff067424 */ /* 0x000fe200078e00ff */
[----:B------:R-:W-:Y:S02]  /*0980*/  LEA.HI R17, R17, R2, RZ, 0x7 ;  /* 0x0000000211117211 */ /* 0x000fe400078f38ff */
[----:B------:R-:W-:Y:S02]  /*0990*/  MOV R15, RZ ;  /* 0x000000ff000f7202 */ /* 0x000fe40000000f00 */
[----:B------:R-:W2:Y:S01]  /*09a0*/  LDC R7, c[0x0][0x370] ;  /* 0x0000dc00ff077b82 */ /* 0x000ea20000000800 */
[----:B------:R-:W-:-:S04]  /*09b0*/  LOP3.LUT R3, R17, 0xffffff80, RZ, 0xc0, !PT ;  /* 0xffffff8011037812 */ /* 0x000fc800078ec0ff */
[----:B------:R-:W-:-:S03]  /*09c0*/  ISETP.NE.AND P0, PT, R2, R3, PT ;  /* 0x000000030200720c */ /* 0x000fc60003f05270 */
[----:B------:R-:W3:Y:S01]  /*09d0*/  LDC R16, c[0x0][0x378] ;  /* 0x0000de00ff107b82 */ /* 0x000ee20000000800 */
[----:B------:R-:W-:-:S07]  /*09e0*/  ISETP.LT.AND P0, PT, R2, RZ, P0 ;  /* 0x000000ff0200720c */ /* 0x000fce0000701270 */
[----:B------:R-:W4:Y:S08]  /*09f0*/  LDC R12, c[0x0][0x770] ;  /* 0x0001dc00ff0c7b82 */ /* 0x000f300000000800 */
[----:B------:R-:W1:Y:S01]  /*0a00*/  LDC R11, c[0x0][0x76c] ;  /* 0x0001db00ff0b7b82 */ /* 0x000e620000000800 */
[----:B--2---:R-:W-:Y:S01]  /*0a10*/  IMAD R7, R0, R7, RZ ;  /* 0x0000000700077224 */ /* 0x004fe200078e02ff */
[----:B------:R-:W-:-:S02]  /*0a20*/  SHF.R.S32.HI R0, RZ, 0x7, R17 ;  /* 0x00000007ff007819 */ /* 0x000fc40000011411 */
[----:B------:R-:W-:-:S03]  /*0a30*/  LEA.HI.SX32 R17, R17, 0xffffffff, 0x19 ;  /* 0xffffffff11117811 */ /* 0x000fc600078fcaff */
[----:B------:R-:W-:Y:S01]  /*0a40*/  @!P0 IMAD.MOV R17, RZ, RZ, R0 ;  /* 0x000000ffff118224 */ /* 0x000fe200078e0200 */
[----:B------:R-:W2:Y:S01]  /*0a50*/  LDC.64 R8, c[0x0][0x760] ;  /* 0x0001d800ff087b82 */ /* 0x000ea20000000a00 */
[----:B---3--:R-:W-:Y:S02]  /*0a60*/  IMAD R16, R7, R16, RZ ;  /* 0x0000001007107224 */ /* 0x008fe400078e02ff */
[----:B------:R-:W-:-:S05]  /*0a70*/  IMAD.MOV.U32 R0, RZ, RZ, 0x1 ;  /* 0x00000001ff007424 */ /* 0x000fca00078e00ff */
[----:B------:R-:W3:Y:S02]  /*0a80*/  LDC.64 R2, c[0x0][0x778] ;  /* 0x0001de00ff027b82 */ /* 0x000ee40000000a00 */
.L_x_10:
[----:B------:R-:W-:-:S13]  /*0a90*/  ISETP.GE.AND P0, PT, R4, R17, PT ;  /* 0x000000110400720c */ /* 0x000fda0003f06270 */
[----:B------:R-:W-:Y:S05]  /*0aa0*/  @P0 BRA `(.L_x_6) ;  /* 0x0000000000940947 */ /* 0x000fea0003800000 */
[----:B------:R-:W-:-:S04]  /*0ab0*/  SHF.L.U32 R7, R4, 0x7, RZ ;  /* 0x0000000704077819 */ /* 0x000fc800000006ff */
[----:B------:R-:W-:-:S13]  /*0ac0*/  ISETP.GE.AND P0, PT, R7, R15, PT ;  /* 0x0000000f0700720c */ /* 0x000fda0003f06270 */
[----:B------:R-:W-:Y:S05]  /*0ad0*/  @!P0 BRA `(.L_x_7) ;  /* 0x0000000000388947 */ /* 0x000fea0003800000 */
[----:B------:R-:W-:Y:S01]  /*0ae0*/  VIADD R13, R6, 0x1 ;  /* 0x00000001060d7836 */ /* 0x000fe20000000000 */
[----:B------:R-:W-:-:S04]  /*0af0*/  MOV R6, 0xffffffff ;  /* 0xffffffff00067802 */ /* 0x000fc80000000f00 */
[----:B------:R-:W-:-:S13]  /*0b00*/  ISETP.GT.U32.AND P0, PT, R13, 0x1f, PT ;  /* 0x0000001f0d00780c */ /* 0x000fda0003f04070 */
[----:B------:R-:W-:Y:S05]  /*0b10*/  @P0 BRA `(.L_x_8) ;  /* 0x0000000000240947 */ /* 0x000fea0003800000 */
[----:B------:R-:W-:Y:S01]  /*0b20*/  ISETP.GT.AND P0, PT, R18, R7, PT ;  /* 0x000000071200720c */ /* 0x000fe20003f04270 */
[----:B------:R-:W-:-:S05]  /*0b30*/  IMAD.MOV.U32 R6, RZ, RZ, -0x1 ;  /* 0xffffffffff067424 */ /* 0x000fca00078e00ff */
[----:B------:R-:W-:-:S07]  /*0b40*/  SHF.L.U32 R6, R6, R13, RZ ;  /* 0x0000000d06067219 */ /* 0x000fce00000006ff */
[----:B------:R-:W-:-:S04]  /*0b50*/  VOTE.ANY R7, PT, P0 ;  /* 0x0000000000077806 */ /* 0x000fc800000e0100 */
[----:B------:R-:W-:-:S05]  /*0b60*/  LOP3.LUT P0, R7, R7, RZ, R6, 0xa0, !PT ;  /* 0x000000ff07077212 */ /* 0x000fca000780a006 */
[----:B------:R-:W-:-:S05]  /*0b70*/  VIADD R6, R7, 0xffffffff ;  /* 0xffffffff07067836 */ /* 0x000fca0000000000 */
[----:B------:R-:W-:-:S04]  /*0b80*/  LOP3.LUT R7, R7, R6, RZ, 0xc, !PT ;  /* 0x0000000607077212 */ /* 0x000fc800078e0cff */
[----:B------:R-:W5:Y:S02]  /*0b90*/  POPC R6, R7 ;  /* 0x0000000700067309 */ /* 0x000f640000000000 */
[----:B-----5:R-:W-:-:S07]  /*0ba0*/  SEL R6, R6, 0xffffffff, P0 ;  /* 0xffffffff06067807 */ /* 0x020fce0000000000 */
.L_x_8:
[----:B------:R4:W3:Y:S02]  /*0bb0*/  SHFL.IDX PT, R15, R18, R6, 0x1f ;  /* 0x00001f06120f7589 */ /* 0x0008e400000e0000 */
.L_x_7:
[----:B------:R-:W5:Y:S01]  /*0bc0*/  S2R R13, SR_CgaCtaId ;  /* 0x00000000000d7919 */ /* 0x000f620000008800 */
[----:B------:R-:W-:Y:S01]  /*0bd0*/  MOV R14, 0x400 ;  /* 0x00000400000e7802 */ /* 0x000fe20000000f00 */
[----:B------:R-:W-:-:S03]  /*0be0*/  IMAD.U32 R21, R0, -0x80000000, RZ ;  /* 0x8000000000157824 */ /* 0x000fc600078e00ff */
[----:B-----5:R-:W-:-:S05]  /*0bf0*/  LEA R13, R13, R14, 0x18 ;  /* 0x0000000e0d0d7211 */ /* 0x020fca00078ec0ff */
[----:B------:R-:W-:-:S04]  /*0c00*/  IMAD R14, R10, 0x8, R13 ;  /* 0x000000080a0e7824 */ /* 0x000fc800078e020d */
[----:B------:R-:W5:Y:S02]  /*0c10*/  SYNCS.PHASECHK.TRANS64.TRYWAIT P0, [R14+URZ+0x50], R21 ;  /* 0x000050150e0075a7 */ /* 0x000f6400080011ff */
[----:B-----5:R-:W-:Y:S05]  /*0c20*/  @!P0 BRA `(.L_x_9) ;  /* 0x0000003800b08947 */ /* 0x020fea0003800000 */
.L_x_59:
[----:B------:R-:W-:Y:S01]  /*0c30*/  ELECT P0, URZ, PT ;  /* 0x0000000000ff782f */ /* 0x000fe20003800000 */
[----:B------:R-:W-:-:S12]  /*0c40*/  IMAD.MOV.U32 R7, RZ, RZ, 0x1 ;  /* 0x00000001ff077424 */ /* 0x000fd800078e00ff */
[C---:B------:R-:W-:Y:S02]  /*0c50*/  @P0 IMAD R13, R10.reuse, 0x10, R13 ;  /* 0x000000100a0d0824 */ /* 0x040fe400078e020d */
[----:B------:R-:W-:-:S03]  /*0c60*/  VIADD R10, R10, 0x1 ;  /* 0x000000010a0a7836 */ /* 0x000fc60000000000 */
[----:B------:R4:W-:Y:S02]  /*0c70*/  @P0 STS.128 [R13+0x2ec10], R4 ;  /* 0x02ec10040d000388 */ /* 0x0009e40000000c00 */
[----:B------:R-:W-:Y:S01]  /*0c80*/  ISETP.NE.AND P0, PT, R10, 0x2, PT ;  /* 0x000000020a00780c */ /* 0x000fe20003f05270 */
[----:B------:R5:W-:Y:S06]  /*0c90*/  MEMBAR.ALL.CTA ;  /* 0x0000000000007992 */ /* 0x000bec0000008000 */
[----:B-----5:R-:W5:Y:S01]  /*0ca0*/  FENCE.VIEW.ASYNC.S ;  /* 0x00000000000073c6 */ /* 0x020f620000000000 */
[----:B----4-:R-:W-:-:S02]  /*0cb0*/  SEL R21, RZ, 0x1, P0 ;  /* 0x00000001ff157807 */ /* 0x010fc40000000000 */
[----:B------:R-:W-:Y:S02]  /*0cc0*/  SEL R10, R10, RZ, P0 ;  /* 0x000000ff0a0a7207 */ /* 0x000fe40000000000 */
[----:B------:R-:W-:Y:S01]  /*0cd0*/  LOP3.LUT R0, R0, R21, RZ, 0x3c, !PT ;  /* 0x0000001500007212 */ /* 0x000fe200078e3cff */
[----:B-----5:R-:W-:Y:S06]  /*0ce0*/  BAR.SYNC.DEFER_BLOCKING 0x4, 0x20 ;  /* 0x0100800000007b1d */ /* 0x020fec0000010000 */
[----:B------:R4:W-:Y:S02]  /*0cf0*/  SYNCS.ARRIVE.TRANS64.ART0 RZ, [R14+URZ+0x40], R7 ;  /* 0x000040070eff79a7 */ /* 0x0009e400085000ff */
.L_x_6:
[----:B------:R-:W-:-:S04]  /*0d00*/  IMAD.IADD R19, R16, 0x1, R19 ;  /* 0x0000000110137824 */ /* 0x000fc800078e0213 */
[C---:B--2---:R-:W-:Y:S01]  /*0d10*/  IMAD.HI.U32 R5, R19.reuse, R9, RZ ;  /* 0x0000000913057227 */ /* 0x044fe200078e00ff */
[----:B------:R-:W-:-:S03]  /*0d20*/  ISETP.GE.AND P0, PT, R19, 0x200, PT ;  /* 0x000002001300780c */ /* 0x000fc60003f06270 */
[----:B------:R-:W-:-:S05]  /*0d30*/  IMAD.IADD R4, R19, 0x1, -R5 ;  /* 0x0000000113047824 */ /* 0x000fca00078e0a05 */
[----:B------:R-:W-:-:S04]  /*0d40*/  SHF.R.U32.HI R4, RZ, UR15, R4 ;  /* 0x0000000fff047c19 */ /* 0x000fc80008011604 */
[----:B------:R-:W-:-:S04]  /*0d50*/  IADD3 R4, PT, PT, R5, R4, RZ ;  /* 0x0000000405047210 */ /* 0x000fc80007ffe0ff */
[----:B----4-:R-:W-:-:S05]  /*0d60*/  SHF.R.U32.HI R14, RZ, UR14, R4 ;  /* 0x0000000eff0e7c19 */ /* 0x010fca0008011604 */
[----:B------:R-:W-:-:S04]  /*0d70*/  IMAD.MOV R14, RZ, RZ, -R14 ;  /* 0x000000ffff0e7224 */ /* 0x000fc800078e0a0e */
[----:B------:R-:W-:-:S04]  /*0d80*/  IMAD R14, R8, R14, R19 ;  /* 0x0000000e080e7224 */ /* 0x000fc800078e0213 */
[----:B---3--:R-:W-:-:S05]  /*0d90*/  IMAD.HI.U32 R5, R14, R3, RZ ;  /* 0x000000030e057227 */ /* 0x008fca00078e00ff */
[----:B------:R-:W-:-:S04]  /*0da0*/  IADD3 R4, PT, PT, R14, -R5, RZ ;  /* 0x800000050e047210 */ /* 0x000fc80007ffe0ff */
[----:B------:R-:W-:-:S05]  /*0db0*/  SHF.R.U32.HI R4, RZ, UR11, R4 ;  /* 0x0000000bff047c19 */ /* 0x000fca0008011604 */
[----:B------:R-:W-:-:S05]  /*0dc0*/  IMAD.IADD R4, R5, 0x1, R4 ;  /* 0x0000000105047824 */ /* 0x000fca00078e0204 */
[----:B------:R-:W-:-:S05]  /*0dd0*/  SHF.R.U32.HI R7, RZ, UR10, R4 ;  /* 0x0000000aff077c19 */ /* 0x000fca0008011604 */
[----:B------:R-:W-:-:S05]  /*0de0*/  IMAD.HI.U32 R5, R7, R12, RZ ;  /* 0x0000000c07057227 */ /* 0x000fca00078e00ff */
[----:B------:R-:W-:-:S04]  /*0df0*/  IADD3 R4, PT, PT, R7, -R5, RZ ;  /* 0x8000000507047210 */ /* 0x000fc80007ffe0ff */
[----:B------:R-:W-:-:S05]  /*0e00*/  SHF.R.U32.HI R4, RZ, UR9, R4 ;  /* 0x00000009ff047c19 */ /* 0x000fca0008011604 */
[----:B------:R-:W-:Y:S01]  /*0e10*/  IMAD.IADD R4, R5, 0x1, R4 ;  /* 0x0000000105047824 */ /* 0x000fe200078e0204 */
[----:B------:R-:W-:-:S04]  /*0e20*/  IADD3 R5, PT, PT, -R7, RZ, RZ ;  /* 0x000000ff07057210 */ /* 0x000fc80007ffe1ff */
[----:B------:R-:W-:Y:S01]  /*0e30*/  SHF.R.U32.HI R4, RZ, UR8, R4 ;  /* 0x00000008ff047c19 */ /* 0x000fe20008011604 */
[----:B------:R-:W-:-:S03]  /*0e40*/  IMAD R5, R2, R5, R14 ;  /* 0x0000000502057224 */ /* 0x000fc600078e020e */
[----:B------:R-:W-:-:S05]  /*0e50*/  IADD3 R4, PT, PT, -R4, RZ, RZ ;  /* 0x000000ff04047210 */ /* 0x000fca0007ffe1ff */
[----:B-1----:R-:W-:Y:S01]  /*0e60*/  IMAD R4, R11, R4, R7 ;  /* 0x000000040b047224 */ /* 0x002fe200078e0207 */
[----:B------:R-:W-:Y:S06]  /*0e70*/  @!P0 BRA `(.L_x_10) ;  /* 0xfffffffc00048947 */ /* 0x000fec000383ffff */
.L_x_5:
[----:B------:R-:W3:Y:S01]  /*0e80*/  S2R R3, SR_CgaCtaId ;  /* 0x0000000000037919 */ /* 0x000ee20000008800 */
[----:B--2---:R-:W-:Y:S01]  /*0e90*/  MOV R2, 0x400 ;  /* 0x0000040000027802 */ /* 0x004fe20000000f00 */
[----:B------:R-:W-:Y:S01]  /*0ea0*/  IMAD.U32 R6, R0, -0x80000000, RZ ;  /* 0x8000000000067824 */ /* 0x000fe200078e00ff */
[C---:B------:R-:W-:Y:S01]  /*0eb0*/  ISETP.NE.AND P0, PT, R10.reuse, 0x1, PT ;  /* 0x000000010a00780c */ /* 0x040fe20003f05270 */
[----:B------:R-:W-:-:S05]  /*0ec0*/  VIADD R8, R10, 0x2 ;  /* 0x000000020a087836 */ /* 0x000fca0000000000 */
[----:B------:R-:W-:Y:S02]  /*0ed0*/  SEL R8, R8, 0x1, P0 ;  /* 0x0000000108087807 */ /* 0x000fe40000000000 */
[----:B---3--:R-:W-:-:S05]  /*0ee0*/  LEA R3, R3, R2, 0x18 ;  /* 0x0000000203037211 */ /* 0x008fca00078ec0ff */
[----:B------:R-:W-:-:S04]  /*0ef0*/  IMAD R2, R10, 0x8, R3 ;  /* 0x000000080a027824 */ /* 0x000fc800078e0203 */
[----:B------:R-:W2:Y:S02]  /*0f00*/  SYNCS.PHASECHK.TRANS64.TRYWAIT P1, [R2+URZ+0x50], R6 ;  /* 0x00005006020075a7 */ /* 0x000ea400080211ff */
[----:B--2---:R-:W-:Y:S05]  /*0f10*/  @!P1 BRA `(.L_x_11) ;  /* 0x00000038000c9947 */ /* 0x004fea0003800000 */
.L_x_61:
[----:B------:R-:W-:Y:S02]  /*0f20*/  ELECT P2, URZ, PT ;  /* 0x0000000000ff782f */ /* 0x000fe40003840000 */
[----:B------:R-:W-:Y:S01]  /*0f30*/  ISETP.NE.AND P0, PT, R8, 0x2, PT ;  /* 0x000000020800780c */ /* 0x000fe20003f05270 */
[----:B--2---:R-:W-:-:S03]  /*0f40*/  IMAD.MOV.U32 R7, RZ, RZ, RZ ;  /* 0x000000ffff077224 */ /* 0x004fc600078e00ff */
[----:B------:R-:W-:Y:S02]  /*0f50*/  ISETP.EQ.XOR P1, PT, R10, 0x1, !P0 ;  /* 0x000000010a00780c */ /* 0x000fe40004722a70 */
[----:B------:R-:W-:Y:S02]  /*0f60*/  SEL R8, R8, RZ, P0 ;  /* 0x000000ff08087207 */ /* 0x000fe40000000000 */
[----:B------:R-:W-:-:S03]  /*0f70*/  SEL R9, RZ, 0x1, !P1 ;  /* 0x00000001ff097807 */ /* 0x000fc60004800000 */
[--C-:B------:R-:W-:Y:S01]  /*0f80*/  IMAD R8, R8, 0x8, R3.reuse ;  /* 0x0000000808087824 */ /* 0x100fe200078e0203 */
[----:B------:R-:W-:Y:S01]  /*0f90*/  LOP3.LUT R9, R0, R9, RZ, 0x3c, !PT ;  /* 0x0000000900097212 */ /* 0x000fe200078e3cff */
[----:B------:R-:W-:Y:S02]  /*0fa0*/  @P2 IMAD R10, R10, 0x10, R3 ;  /* 0x000000100a0a2824 */ /* 0x000fe400078e0203 */
[----:B------:R-:W-:Y:S02]  /*0fb0*/  @P2 IMAD.MOV.U32 R6, RZ, RZ, -0x1 ;  /* 0xffffffffff062424 */ /* 0x000fe400078e00ff */
[----:B------:R-:W-:Y:S02]  /*0fc0*/  IMAD.MOV.U32 R3, RZ, RZ, 0x1 ;  /* 0x00000001ff037424 */ /* 0x000fe400078e00ff */
[----:B------:R-:W-:Y:S01]  /*0fd0*/  IMAD.U32 R12, R9, -0x80000000, RZ ;  /* 0x80000000090c7824 */ /* 0x000fe200078e00ff */
[----:B------:R2:W-:Y:S01]  /*0fe0*/  @P2 STS.128 [R10+0x2ec10], R4 ;  /* 0x02ec10040a002388 */ /* 0x0005e20000000c00 */
[----:B------:R3:W-:Y:S06]  /*0ff0*/  MEMBAR.ALL.CTA ;  /* 0x0000000000007992 */ /* 0x0007ec0000008000 */
[----:B---3--:R-:W3:Y:S02]  /*1000*/  FENCE.VIEW.ASYNC.S ;  /* 0x00000000000073c6 */ /* 0x008ee40000000000 */
[----:B---3--:R-:W-:Y:S06]  /*1010*/  BAR.SYNC.DEFER_BLOCKING 0x4, 0x20 ;  /* 0x0100800000007b1d */ /* 0x008fec0000010000 */
[----:B------:R2:W-:Y:S01]  /*1020*/  SYNCS.ARRIVE.TRANS64.ART0 RZ, [R2+URZ+0x40], R3 ;  /* 0x0000400302ff79a7 */ /* 0x0005e200085000ff */
[----:B------:R-:W3:Y:S02]  /*1030*/  SYNCS.PHASECHK.TRANS64.TRYWAIT P0, [R8+URZ+0x50], R12 ;  /* 0x0000500c080075a7 */ /* 0x000ee400080011ff */
[----:B--23--:R-:W-:Y:S05]  /*1040*/  @!P0 BRA `(.L_x_12) ;  /* 0x0000003400d88947 */ /* 0x00cfea0003800000 */
.L_x_4:
[----:B------:R-:W-:-:S13]  /*1050*/  ISETP.NE.AND P0, PT, R123, 0x5, PT ;  /* 0x000000057b00780c */ /* 0x000fda0003f05270 */
[----:B------:R-:W-:Y:S05]  /*1060*/  @P0 BRA `(.L_x_13) ;  /* 0x0000000400e80947 */ /* 0x000fea0003800000 */
[----:B------:R-:W3:Y:S01]  /*1070*/  S2UR UR4, SR_CgaCtaId ;  /* 0x00000000000479c3 */ /* 0x000ee20000008800 */
[----:B------:R-:W-:Y:S02]  /*1080*/  UMOV UR6, 0x400 ;  /* 0x0000040000067882 */ /* 0x000fe40000000000 */
[----:B---3--:R-:W-:-:S09]  /*1090*/  ULEA UR6, UR4, UR6, 0x18 ;  /* 0x0000000604067291 */ /* 0x008fd2000f8ec0ff */
[----:B------:R-:W3:Y:S02]  /*10a0*/  SYNCS.PHASECHK.TRANS64.TRYWAIT P0, [UR6+0x40], RZ ;  /* 0x000040ffff0075a7 */ /* 0x000ee40008001106 */
[----:B---3--:R-:W-:Y:S05]  /*10b0*/  @!P0 BRA `(.L_x_14) ;  /* 0x0000003400d48947 */ /* 0x008fea0003800000 */
.L_x_64:
[----:B------:R-:W4:Y:S01]  /*10c0*/  LDS.128 R4, [UR6+0x2ec10] ;  /* 0x02ec1006ff047984 */ /* 0x000f220008000c00 */
[----:B---3--:R-:W-:Y:S01]  /*10d0*/  HFMA2 R0, -RZ, RZ, 0, 5.9604644775390625e-08 ;  /* 0x00000001ff007431 */ /* 0x008fe200000001ff */
[----:B------:R-:W-:Y:S01]  /*10e0*/  UMOV UR7, 0x1 ;  /* 0x0000000100077882 */ /* 0x000fe20000000000 */
[----:B------:R-:W-:Y:S01]  /*10f0*/  UMOV UR4, URZ ;  /* 0x000000ff00047c82 */ /* 0x000fe20008000000 */
[----:B------:R3:W-:Y:S06]  /*1100*/  MEMBAR.ALL.CTA ;  /* 0x0000000000007992 */ /* 0x0007ec0000008000 */
[----:B---3--:R-:W3:Y:S02]  /*1110*/  FENCE.VIEW.ASYNC.S ;  /* 0x00000000000073c6 */ /* 0x008ee40000000000 */
[----:B---3--:R3:W-:Y:S01]  /*1120*/  SYNCS.ARRIVE.TRANS64.ART0 RZ, [UR6+0x50], R0 ;  /* 0x00005000ffff79a7 */ /* 0x0087e20008500006 */
[----:B----4-:R-:W-:-:S13]  /*1130*/  ISETP.NE.AND P0, PT, R7, 0x1, PT ;  /* 0x000000010700780c */ /* 0x010fda0003f05270 */
[----:B---3--:R-:W-:Y:S05]  /*1140*/  @P0 BRA `(.L_x_15) ;  /* 0x0000000400700947 */ /* 0x008fea0003800000 */
[----:B------:R-:W3:Y:S01]  /*1150*/  LDCU.64 UR4, c[0x0][0x348] ;  /* 0x00006900ff0477ac */ /* 0x000ee20008000a00 */
[----:B------:R-:W-:Y:S01]  /*1160*/  R2UR UR12, R5 ;  /* 0x00000000050c72ca */ /* 0x000fe200000e0000 */
[----:B--2---:R-:W-:Y:S01]  /*1170*/  IMAD.MOV.U32 R8, RZ, RZ, 0x1 ;  /* 0x00000001ff087424 */ /* 0x004fe200078e00ff */
[----:B------:R-:W-:Y:S01]  /*1180*/  R2UR UR20, R4 ;  /* 0x00000000041472ca */ /* 0x000fe200000e0000 */
[----:B------:R-:W-:Y:S01]  /*1190*/  IMAD.MOV.U32 R2, RZ, RZ, RZ ;  /* 0x000000ffff027224 */ /* 0x000fe200078e00ff */
[----:B------:R-:W-:Y:S01]  /*11a0*/  R2UR UR28, R6 ;  /* 0x00000000061c72ca */ /* 0x000fe200000e0000 */
[----:B------:R-:W-:Y:S01]  /*11b0*/  UMOV UR7, 0x1 ;  /* 0x0000000100077882 */ /* 0x000fe20000000000 */
[----:B------:R-:W-:Y:S01]  /*11c0*/  UMOV UR18, URZ ;  /* 0x000000ff00127c82 */ /* 0x000fe20008000000 */
[----:B------:R-:W-:Y:S01]  /*11d0*/  UMOV UR10, URZ ;  /* 0x000000ff000a7c82 */ /* 0x000fe20008000000 */
[----:B---3--:R-:W-:Y:S02]  /*11e0*/  UIADD3 UR38, UP3, UPT, UR4, 0x40, URZ ;  /* 0x0000004004267890 */ /* 0x008fe4000ff7e0ff */
[----:B------:R-:W-:-:S02]  /*11f0*/  UIADD3 UR36, UP2, UPT, UR4, 0xc0, URZ ;  /* 0x000000c004247890 */ /* 0x000fc4000ff5e0ff */
[----:B------:R-:W-:Y:S02]  /*1200*/  UIADD3 UR30, UP1, UPT, UR4, 0x140, URZ ;  /* 0x00000140041e7890 */ /* 0x000fe4000ff3e0ff */
[----:B------:R-:W-:Y:S02]  /*1210*/  UIADD3 UR22, UP0, UPT, UR4, 0x1c0, URZ ;  /* 0x000001c004167890 */ /* 0x000fe4000ff1e0ff */
[----:B------:R-:W-:Y:S02]  /*1220*/  UIADD3.X UR39, UPT, UPT, URZ, UR5, URZ, UP3, !UPT ;  /* 0x00000005ff277290 */ /* 0x000fe40009ffe4ff */
[----:B------:R-:W-:Y:S02]  /*1230*/  UIADD3.X UR37, UPT, UPT, URZ, UR5, URZ, UP2, !UPT ;  /* 0x00000005ff257290 */ /* 0x000fe400097fe4ff */
[----:B------:R-:W-:Y:S02]  /*1240*/  UIADD3.X UR31, UPT, UPT, URZ, UR5, URZ, UP1, !UPT ;  /* 0x00000005ff1f7290 */ /* 0x000fe40008ffe4ff */
[----:B------:R-:W-:Y:S01]  /*1250*/  UIADD3.X UR23, UPT, UPT, URZ, UR5, URZ, UP0, !UPT ;  /* 0x00000005ff177290 */ /* 0x000fe200087fe4ff */
[----:B------:R-:W-:-:S11]  /*1260*/  UMOV UR4, URZ ;  /* 0x000000ff00047c82 */ /* 0x000fd60008000000 */
.L_x_20:
[----:B------:R-:W-:Y:S01]  /*1270*/  USHF.L.U32 UR5, UR7, 0x1f, URZ ;  /* 0x0000001f07057899 */ /* 0x000fe200080006ff */
[----:B------:R-:W-:Y:S01]  /*1280*/  HFMA2 R3, -RZ, RZ, 0, -128 ;  /* 0x0000d800ff037431 */ /* 0x000fe200000001ff */
[----:B------:R-:W-:Y:S02]  /*1290*/  ULEA UR8, UR4, UR6, 0x3 ;  /* 0x0000000604087291 */ /* 0x000fe4000f8e18ff */
[----:B------:R-:W-:Y:S02]  /*12a0*/  USHF.L.U32 UR27, UR12, 0x8, URZ ;  /* 0x000000080c1b7899 */ /* 0x000fe400080006ff */
[----:B------:R-:W-:Y:S01]  /*12b0*/  MOV R0, UR5 ;  /* 0x0000000500007c02 */ /* 0x000fe20008000f00 */
[----:B------:R-:W-:Y:S02]  /*12c0*/  USHF.L.U32 UR35, UR20, 0x7, URZ ;  /* 0x0000000714237899 */ /* 0x000fe400080006ff */
[----:B------:R-:W-:Y:S02]  /*12d0*/  UIADD3 UR12, UPT, UPT, UR12, UR12, URZ ;  /* 0x0000000c0c0c7290 */ /* 0x000fe4000fffe0ff */
[----:B--2---:R2:W3:Y:S01]  /*12e0*/  SYNCS.PHASECHK.TRANS64.TRYWAIT P2, [UR8+0x18], R0 ;  /* 0x00001800ff0075a7 */ /* 0x0044e20008041108 */
[----:B------:R-:W-:-:S09]  /*12f0*/  UMOV UR5, URZ ;  /* 0x000000ff00057c82 */ /* 0x000fd20008000000 */
.L_x_18:
[----:B----4-:R-:W-:Y:S02]  /*1300*/  USHF.L.U32 UR9, UR4, 0xf, URZ ;  /* 0x0000000f04097899 */ /* 0x010fe400080006ff */
[----:B------:R-:W-:Y:S02]  /*1310*/  ULEA UR13, UR4, UR6, 0xc ;  /* 0x00000006040d7291 */ /* 0x000fe4000f8e60ff */
[----:B------:R-:W-:Y:S02]  /*1320*/  USHF.L.U32 UR34, UR5, 0x8, URZ ;  /* 0x0000000805227899 */ /* 0x000fe400080006ff */
[----:B------:R-:W-:Y:S02]  /*1330*/  ULEA UR33, UR4, UR6, 0x3 ;  /* 0x0000000604217291 */ /* 0x000fe4000f8e18ff */
[----:B------:R-:W-:Y:S02]  /*1340*/  USHF.L.U32 UR8, UR4, 0x10, URZ ;  /* 0x0000001004087899 */ /* 0x000fe400080006ff */
[----:B------:R-:W-:-:S02]  /*1350*/  ULEA UR16, UR4, UR6, 0xb ;  /* 0x0000000604107291 */ /* 0x000fc4000f8e58ff */
[----:B------:R-:W-:Y:S02]  /*1360*/  UIADD3 UR11, UPT, UPT, UR4, 0x1, URZ ;  /* 0x00000001040b7890 */ /* 0x000fe4000fffe0ff */
[----:B------:R-:W-:Y:S02]  /*1370*/  ULEA.HI.SX32 UR24, UR8, UR6, 0x1f ;  /* 0x0000000608187291 */ /* 0x000fe4000f8ffaff */
[----:B------:R-:W-:Y:S02]  /*1380*/  ULEA.HI.SX32 UR32, UR9, UR6, 0x1f ;  /* 0x0000000609207291 */ /* 0x000fe4000f8ffaff */
[----:B------:R-:W-:Y:S02]  /*1390*/  UIADD3 UR8, UPT, UPT, UR13, 0x2bc00, URZ ;  /* 0x0002bc000d087890 */ /* 0x000fe4000fffe0ff */
[----:B------:R-:W-:Y:S02]  /*13a0*/  UISETP.GT.U32.AND UP0, UPT, UR5, 0xe, UPT ;  /* 0x0000000e0500788c */ /* 0x000fe4000bf04070 */
[----:B------:R-:W-:-:S02]  /*13b0*/  USHF.L.U32 UR19, UR5, 0x2, URZ ;  /* 0x0000000205137899 */ /* 0x000fc400080006ff */
[----:B------:R-:W-:Y:S02]  /*13c0*/  UIADD3 UR16, UPT, UPT, UR16, 0x2a400, URZ ;  /* 0x0002a40010107890 */ /* 0x000fe4000fffe0ff */
[----:B------:R-:W-:Y:S01]  /*13d0*/  UISETP.NE.AND UP1, UPT, UR11, 0x3, UPT ;  /* 0x000000030b00788c */ /* 0x000fe2000bf25270 */
[----:B------:R-:W-:Y:S01]  /*13e0*/  UMOV UR13, UR28 ;  /* 0x0000001c000d7c82 */ /* 0x000fe20008000000 */
[----:B------:R-:W-:Y:S01]  /*13f0*/  UMOV UR25, UR33 ;  /* 0x0000002100197c82 */ /* 0x000fe20008000000 */
[----:B------:R-:W-:Y:S01]  /*1400*/  UMOV UR26, UR34 ;  /* 0x00000022001a7c82 */ /* 0x000fe20008000000 */
[----:B------:R-:W-:Y:S01]  /*1410*/  UMOV UR17, UR33 ;  /* 0x0000002100117c82 */ /* 0x000fe20008000000 */
[----:B------:R-:W-:Y:S01]  /*1420*/  UMOV UR9, UR33 ;  /* 0x0000002100097c82 */ /* 0x000fe20008000000 */
[----:B--23--:R-:W-:Y:S05]  /*1430*/  @P2 BRA `(.L_x_16) ;  /* 0x0000000000102947 */ /* 0x00cfea0003800000 */
[----:B------:R-:W-:-:S06]  /*1440*/  USHF.L.U32 UR4, UR7, 0x1f, URZ ;  /* 0x0000001f07047899 */ /* 0x000fcc00080006ff */
[----:B--2---:R-:W-:-:S04]  /*1450*/  MOV R0, UR4 ;  /* 0x0000000400007c02 */ /* 0x004fc80008000f00 */
[----:B------:R-:W2:Y:S02]  /*1460*/  SYNCS.PHASECHK.TRANS64.TRYWAIT P0, [UR33+0x18], R0 ;  /* 0x00001800ff0075a7 */ /* 0x000ea40008001121 */
[----:B--2---:R-:W-:Y:S05]  /*1470*/  @!P0 BRA `(.L_x_17) ;  /* 0x0000003000fc8947 */ /* 0x004fea0003800000 */
.L_x_16:
[----:B------:R-:W-:Y:S02]  /*1480*/  ELECT P1, URZ, PT ;  /* 0x0000000000ff782f */ /* 0x000fe40003820000 */
[----:B------:R-:W-:Y:S01]  /*1490*/  PLOP3.LUT P0, PT, PT, PT, UP0, 0x80, 0x8 ;  /* 0x000000000008781c */ /* 0x000fe20003f0f008 */
[----:B------:R-:W-:Y:S01]  /*14a0*/  USEL UR14, URZ, 0x1, UP1 ;  /* 0x00000001ff0e7887 */ /* 0x000fe20008800000 */
[----:B------:R-:W-:Y:S01]  /*14b0*/  PLOP3.LUT P2, PT, PT, PT, PT, 0x80, 0x8 ;  /* 0x000000000008781c */ /* 0x000fe20003f4f070 */
[----:B------:R-:W-:Y:S02]  /*14c0*/  USEL UR4, UR11, URZ, UP1 ;  /* 0x000000ff0b047287 */ /* 0x000fe40008800000 */
[----:B------:R-:W-:Y:S02]  /*14d0*/  ULOP3.LUT UR7, UR7, UR14, URZ, 0x3c, !UPT ;  /* 0x0000000e07077292 */ /* 0x000fe4000f8e3cff */
[----:B------:R-:W-:Y:S02]  /*14e0*/  UIADD3 UR32, UPT, UPT, UR32, 0x6400, URZ ;  /* 0x0000640020207890 */ /* 0x000fe4000fffe0ff */
[----:B------:R-:W-:-:S02]  /*14f0*/  UIADD3 UR24, UPT, UPT, UR24, 0x12400, URZ ;  /* 0x0001240018187890 */ /* 0x000fc4000fffe0ff */
[----:B------:R-:W-:Y:S01]  /*1500*/  @!UP0 USHF.L.U32 UR14, UR7, 0x1f, URZ ;  /* 0x0000001f070e8899 */ /* 0x000fe200080006ff */
[----:B------:R4:W-:Y:S01]  /*1510*/  @P1 SYNCS.ARRIVE.TRANS64 RZ, [UR33], R3 ;  /* 0x00000003ffff19a7 */ /* 0x0009e20008000021 */
[----:B------:R-:W-:Y:S01]  /*1520*/  @!UP0 ULEA UR15, UR4, UR6, 0x3 ;  /* 0x00000006040f8291 */ /* 0x000fe2000f8e18ff */
[----:B------:R-:W-:Y:S02]  /*1530*/  UMOV UR11, UR19 ;  /* 0x00000013000b7c82 */ /* 0x000fe40008000000 */
[----:B------:R4:W-:Y:S01]  /*1540*/  UTMALDG.2D [UR32], [UR38], desc[URZ] ;  /* 0x0000ff20260075b4 */ /* 0x0009e20008009000 */
[----:B--2---:R-:W-:Y:S01]  /*1550*/  IMAD.U32 R0, RZ, RZ, UR14 ;  /* 0x0000000eff007e24 */ /* 0x004fe2000f8e00ff */
[----:B------:R-:W-:-:S04]  /*1560*/  UIADD3 UR5, UPT, UPT, UR5, 0x1, URZ ;  /* 0x0000000105057890 */ /* 0x000fc8000fffe0ff */
[----:B------:R-:W-:Y:S01]  /*1570*/  UISETP.NE.AND UP0, UPT, UR5, 0x10, UPT ;  /* 0x000000100500788c */ /* 0x000fe2000bf05270 */
[----:B------:R4:W-:Y:S01]  /*1580*/  UTMALDG.3D [UR24], [UR36], desc[URZ] ;  /* 0x0000ff18240075b4 */ /* 0x0009e20008011000 */
[----:B------:R4:W-:Y:S01]  /*1590*/  UTMALDG.3D [UR16], [UR30], desc[URZ] ;  /* 0x0000ff101e0075b4 */ /* 0x0009e20008011000 */
[----:B------:R4:W-:Y:S01]  /*15a0*/  UTMALDG.4D [UR8], [UR22], desc[URZ] ;  /* 0x0000ff08160075b4 */ /* 0x0009e20008019000 */
[----:B------:R4:W2:Y:S05]  /*15b0*/  @!P0 SYNCS.PHASECHK.TRANS64.TRYWAIT P2, [UR15+0x18], R0 ;  /* 0x00001800ff0085a7 */ /* 0x0008aa000804110f */
[----:B------:R-:W-:Y:S05]  /*15c0*/  BRA.U UP0, `(.L_x_18) ;  /* 0xfffffffd004c7547 */ /* 0x000fea000b83ffff */
[----:B----4-:R-:W-:Y:S02]  /*15d0*/  LEA R3, R8, UR6, 0x3 ;  /* 0x0000000608037c11 */ /* 0x010fe4000f8e18ff */
[----:B------:R-:W-:-:S04]  /*15e0*/  SHF.L.U32 R4, R2, 0x1f, RZ ;  /* 0x0000001f02047819 */ /* 0x000fc800000006ff */
[----:B------:R-:W3:Y:S02]  /*15f0*/  SYNCS.PHASECHK.TRANS64.TRYWAIT P0, [R3+URZ+0x40], R4 ;  /* 0x00004004030075a7 */ /* 0x000ee400080011ff */
[----:B---3--:R-:W-:Y:S05]  /*1600*/  @!P0 BRA `(.L_x_19) ;  /* 0x0000003000b88947 */ /* 0x008fea0003800000 */
.L_x_67:
[C---:B------:R-:W-:Y:S01]  /*1610*/  LEA R4, R8.reuse, UR6, 0x4 ;  /* 0x0000000608047c11 */ /* 0x040fe2000f8e20ff */
[----:B------:R-:W-:Y:S02]  /*1620*/  VIADD R8, R8, 0x1 ;  /* 0x0000000108087836 */ /* 0x000fe40000000000 */
[----:B------:R-:W-:-:S03]  /*1630*/  IMAD.MOV.U32 R0, RZ, RZ, 0x1 ;  /* 0x00000001ff007424 */ /* 0x000fc600078e00ff */
[----:B---3--:R-:W3:Y:S01]  /*1640*/  LDS.128 R4, [R4+0x2ec10] ;  /* 0x02ec100004047984 */ /* 0x008ee20000000c00 */
[C---:B------:R-:W-:Y:S01]  /*1650*/  ISETP.NE.AND P1, PT, R8.reuse, 0x2, PT ;  /* 0x000000020800780c */ /* 0x040fe20003f25270 */
[----:B------:R4:W-:Y:S06]  /*1660*/  MEMBAR.ALL.CTA ;  /* 0x0000000000007992 */ /* 0x0009ec0000008000 */
[----:B----4-:R-:W4:Y:S01]  /*1670*/  FENCE.VIEW.ASYNC.S ;  /* 0x00000000000073c6 */ /* 0x010f220000000000 */
[----:B------:R-:W-:Y:S01]  /*1680*/  SEL R8, R8, RZ, P1 ;  /* 0x000000ff08087207 */ /* 0x000fe20000800000 */
[----:B----4-:R4:W-:Y:S01]  /*1690*/  SYNCS.ARRIVE.TRANS64.ART0 RZ, [R3+URZ+0x50], R0 ;  /* 0x0000500003ff79a7 */ /* 0x0109e200085000ff */
[----:B---3--:R-:W-:-:S02]  /*16a0*/  ISETP.NE.AND P0, PT, R7, 0x1, PT ;  /* 0x000000010700780c */ /* 0x008fc40003f05270 */
[----:B------:R-:W-:Y:S02]  /*16b0*/  R2UR UR12, R5 ;  /* 0x00000000050c72ca */ /* 0x000fe400000e0000 */
[----:B------:R-:W-:Y:S02]  /*16c0*/  R2UR UR20, R4 ;  /* 0x00000000041472ca */ /* 0x000fe400000e0000 */
[----:B------:R-:W-:Y:S02]  /*16d0*/  R2UR UR28, R6 ;  /* 0x00000000061c72ca */ /* 0x000fe400000e0000 */
[----:B----4-:R-:W-:-:S04]  /*16e0*/  SEL R3, RZ, 0x1, P1 ;  /* 0x00000001ff037807 */ /* 0x010fc80000800000 */
[----:B------:R-:W-:Y:S01]  /*16f0*/  LOP3.LUT R2, R2, R3, RZ, 0x3c, !PT ;  /* 0x0000000302027212 */ /* 0x000fe200078e3cff */
[----:B------:R-:W-:Y:S08]  /*1700*/  @!P0 BRA `(.L_x_20) ;  /* 0xfffffff800d88947 */ /* 0x000ff0000383ffff */
.L_x_15:
[----:B------:R-:W-:Y:S02]  /*1710*/  UISETP.NE.AND UP0, UPT, UR4, 0x2, UPT ;  /* 0x000000020400788c */ /* 0x000fe4000bf05270 */
[----:B------:R-:W-:-:S04]  /*1720*/  UIADD3 UR5, UPT, UPT, UR4, 0x2, URZ ;  /* 0x0000000204057890 */ /* 0x000fc8000fffe0ff */
[----:B------:R-:W-:-:S04]  /*1730*/  USEL UR5, UR5, 0x1, UP0 ;  /* 0x0000000105057887 */ /* 0x000fc80008000000 */
[----:B------:R-:W-:-:S04]  /*1740*/  UISETP.NE.AND UP0, UPT, UR5, 0x3, UPT ;  /* 0x000000030500788c */ /* 0x000fc8000bf05270 */
[----:B------:R-:W-:-:S04]  /*1750*/  UISETP.EQ.XOR UP1, UPT, UR4, 0x2, !UP0 ;  /* 0x000000020400788c */ /* 0x000fc8000c722a70 */
[----:B------:R-:W-:-:S04]  /*1760*/  USEL UR4, URZ, 0x1, !UP1 ;  /* 0x00000001ff047887 */ /* 0x000fc8000c800000 */
[----:B------:R-:W-:Y:S02]  /*1770*/  ULOP3.LUT UR7, UR7, UR4, URZ, 0x3c, !UPT ;  /* 0x0000000407077292 */ /* 0x000fe4000f8e3cff */
[----:B------:R-:W-:Y:S02]  /*1780*/  USEL UR4, UR5, URZ, UP0 ;  /* 0x000000ff05047287 */ /* 0x000fe40008000000 */
[----:B------:R-:W-:Y:S02]  /*1790*/  USHF.L.U32 UR7, UR7, 0x1f, URZ ;  /* 0x0000001f07077899 */ /* 0x000fe400080006ff */
[----:B------:R-:W-:-:S04]  /*17a0*/  ULEA UR4, UR4, UR6, 0x3 ;  /* 0x0000000604047291 */ /* 0x000fc8000f8e18ff */
[----:B------:R-:W-:-:S05]  /*17b0*/  MOV R0, UR7 ;  /* 0x0000000700007c02 */ /* 0x000fca0008000f00 */
[----:B------:R-:W3:Y:S02]  /*17c0*/  SYNCS.PHASECHK.TRANS64.TRYWAIT P0, [UR4+0x18], R0 ;  /* 0x00001800ff0075a7 */ /* 0x000ee40008001104 */
[----:B---3--:R-:W-:Y:S05]  /*17d0*/  @!P0 BRA `(.L_x_21) ;  /* 0x00000030005c8947 */ /* 0x008fea0003800000 */
.L_x_69:
[----:B------:R-:W-:-:S13]  /*17e0*/  ELECT P0, URZ, PT ;  /* 0x0000000000ff782f */ /* 0x000fda0003800000 */
[----:B---3--:R-:W-:-:S04]  /*17f0*/  @P0 MOV R0, 0xd800 ;  /* 0x0000d80000000802 */ /* 0x008fc80000000f00 */
[----:B------:R3:W-:Y:S03]  /*1800*/  @P0 SYNCS.ARRIVE.TRANS64 RZ, [UR4], R0 ;  /* 0x00000000ffff09a7 */ /* 0x0007e60008000004 */
.L_x_13:
[----:B------:R-:W-:-:S13]  /*1810*/  ISETP.NE.AND P0, PT, R123, 0x4, PT ;  /* 0x000000047b00780c */ /* 0x000fda0003f05270 */
[----:B------:R-:W-:Y:S05]  /*1820*/  @P0 BRA `(.L_x_22) ;  /* 0x0000000c001c0947 */ /* 0x000fea0003800000 */
[----:B------:R-:W4:Y:S08]  /*1830*/  S2UR UR4, SR_CgaCtaId ;  /* 0x00000000000479c3 */ /* 0x000f300000008800 */
[----:B------:R-:W-:Y:S06]  /*1840*/  BAR.SYNC.DEFER_BLOCKING 0x3, 0xa0 ;  /* 0x00c2800000007b1d */ /* 0x000fec0000010000 */
[----:B------:R-:W-:-:S02]  /*1850*/  UMOV UR50, 0x400 ;  /* 0x0000040000327882 */ /* 0x000fc40000000000 */
[----:B----4-:R-:W-:-:S09]  /*1860*/  ULEA UR50, UR4, UR50, 0x18 ;  /* 0x0000003204327291 */ /* 0x010fd2000f8ec0ff */
[----:B---3--:R-:W3:Y:S01]  /*1870*/  LDS R0, [UR50+0x68] ;  /* 0x00006832ff007984 */ /* 0x008ee20008000800 */
[----:B------:R-:W4:Y:S02]  /*1880*/  SYNCS.PHASECHK.TRANS64.TRYWAIT P0, [UR50+0x40], RZ ;  /* 0x000040ffff0075a7 */ /* 0x000f240008001132 */
[----:B---34-:R-:W-:Y:S05]  /*1890*/  @!P0 BRA `(.L_x_23) ;  /* 0x00000030004c8947 */ /* 0x018fea0003800000 */
.L_x_71:
[----:B------:R-:W4:Y:S01]  /*18a0*/  LDS R3, [UR50+0x2ec1c] ;  /* 0x02ec1c32ff037984 */ /* 0x000f220008000800 */
[----:B---3--:R-:W-:Y:S01]  /*18b0*/  IMAD.MOV.U32 R2, RZ, RZ, 0x1 ;  /* 0x00000001ff027424 */ /* 0x008fe200078e00ff */
[----:B------:R-:W-:Y:S01]  /*18c0*/  R2UR UR5, R0 ;  /* 0x00000000000572ca */ /* 0x000fe200000e0000 */
[----:B------:R-:W-:Y:S01]  /*18d0*/  UMOV UR73, 0x1 ;  /* 0x0000000100497882 */ /* 0x000fe20000000000 */
[----:B------:R3:W-:Y:S06]  /*18e0*/  MEMBAR.ALL.CTA ;  /* 0x0000000000007992 */ /* 0x0007ec0000008000 */
[----:B---3--:R-:W3:Y:S02]  /*18f0*/  FENCE.VIEW.ASYNC.S ;  /* 0x00000000000073c6 */ /* 0x008ee40000000000 */
[----:B---3--:R3:W-:Y:S01]  /*1900*/  SYNCS.ARRIVE.TRANS64.ART0 RZ, [UR50+0x50], R2 ;  /* 0x00005002ffff79a7 */ /* 0x0087e20008500032 */
[----:B----4-:R-:W-:-:S13]  /*1910*/  ISETP.NE.AND P0, PT, R3, 0x1, PT ;  /* 0x000000010300780c */ /* 0x010fda0003f05270 */
[----:B---3--:R-:W-:Y:S05]  /*1920*/  @P0 BRA `(.L_x_24) ;  /* 0x0000000800bc0947 */ /* 0x008fea0003800000 */
[----:B------:R-:W-:Y:S01]  /*1930*/  UIADD3 UR8, UPT, UPT, UR50, 0x2bc00, URZ ;  /* 0x0002bc0032087890 */ /* 0x000fe2000fffe0ff */
[----:B------:R-:W-:Y:S01]  /*1940*/  HFMA2 R5, -RZ, RZ, 0, 5.9604644775390625e-08 ;  /* 0x00000001ff057431 */ /* 0x000fe200000001ff */
[----:B------:R-:W-:Y:S01]  /*1950*/  UIADD3 UR7, UPT, UPT, UR50, 0x2a400, URZ ;  /* 0x0002a40032077890 */ /* 0x000fe2000fffe0ff */
[----:B------:R-:W-:Y:S01]  /*1960*/  MOV R4, RZ ;  /* 0x000000ff00047202 */ /* 0x000fe20000000f00 */
[----:B------:R-:W-:Y:S02]  /*1970*/  UIADD3 UR4, UPT, UPT, UR50, 0x12400, URZ ;  /* 0x0001240032047890 */ /* 0x000fe4000fffe0ff */
[----:B------:R-:W-:Y:S02]  /*1980*/  UIADD3 UR68, UPT, UPT, UR5, 0x1d0, URZ ;  /* 0x000001d005447890 */ /* 0x000fe4000fffe0ff */
[----:B------:R-:W-:Y:S02]  /*1990*/  UIADD3 UR66, UPT, UPT, UR5, 0x1d4, URZ ;  /* 0x000001d405427890 */ /* 0x000fe4000fffe0ff */
[----:B------:R-:W-:-:S02]  /*19a0*/  UIADD3 UR62, UPT, UPT, UR5, 0x1dc, URZ ;  /* 0x000001dc053e7890 */ /* 0x000fc4000fffe0ff */
[----:B------:R-:W-:Y:S02]  /*19b0*/  UIADD3 UR6, UPT, UPT, UR50, 0x6400, URZ ;  /* 0x0000640032067890 */ /* 0x000fe4000fffe0ff */
[----:B------:R-:W-:Y:S02]  /*19c0*/  UIADD3 UR64, UPT, UPT, UR5, 0x1d8, URZ ;  /* 0x000001d805407890 */ /* 0x000fe4000fffe0ff */
[----:B------:R-:W-:Y:S02]  /*19d0*/  USHF.R.U32.HI UR12, URZ, 0x4, UR8 ;  /* 0x00000004ff0c7899 */ /* 0x000fe40008011608 */
[----:B------:R-:W-:Y:S02]  /*19e0*/  USHF.R.U32.HI UR11, URZ, 0x4, UR7 ;  /* 0x00000004ff0b7899 */ /* 0x000fe40008011607 */
[----:B------:R-:W-:Y:S02]  /*19f0*/  USHF.R.U32.HI UR9, URZ, 0x4, UR4 ;  /* 0x00000004ff097899 */ /* 0x000fe40008011604 */
[----:B------:R-:W-:-:S02]  /*1a00*/  UIADD3 UR69, UPT, UPT, UR5, 0x1e0, URZ ;  /* 0x000001e005457890 */ /* 0x000fc4000fffe0ff */
[----:B------:R-:W-:Y:S02]  /*1a10*/  UIADD3 UR67, UPT, UPT, UR5, 0x1e8, URZ ;  /* 0x000001e805437890 */ /* 0x000fe4000fffe0ff */
[----:B------:R-:W-:Y:S02]  /*1a20*/  UIADD3 UR63, UPT, UPT, UR5, 0x1f8, URZ ;  /* 0x000001f8053f7890 */ /* 0x000fe4000fffe0ff */
[----:B------:R-:W-:Y:S02]  /*1a30*/  USHF.R.U32.HI UR8, URZ, 0x1, UR68 ;  /* 0x00000001ff087899 */ /* 0x000fe40008011644 */
[----:B------:R-:W-:Y:S02]  /*1a40*/  USHF.R.U32.HI UR7, URZ, 0x1, UR66 ;  /* 0x00000001ff077899 */ /* 0x000fe40008011642 */
[----:B------:R-:W-:Y:S02]  /*1a50*/  USHF.R.U32.HI UR4, URZ, 0x1, UR62 ;  /* 0x00000001ff047899 */ /* 0x000fe4000801163e */
[----:B------:R-:W-:Y:S01]  /*1a60*/  USHF.R.U32.HI UR10, URZ, 0x4, UR6 ;  /* 0x00000004ff0a7899 */ /* 0x000fe20008011606 */
[----:B------:R-:W-:Y:S01]  /*1a70*/  UMOV UR54, 0x8c02480 ;  /* 0x08c0248000367882 */ /* 0x000fe20000000000 */
[----:B------:R-:W-:-:S02]  /*1a80*/  UIADD3 UR65, UPT, UPT, UR5, 0x1f0, URZ ;  /* 0x000001f005417890 */ /* 0x000fc4000fffe0ff */
[----:B------:R-:W-:Y:S02]  /*1a90*/  USHF.R.U32.HI UR6, URZ, 0x1, UR64 ;  /* 0x00000001ff067899 */ /* 0x000fe40008011640 */
[----:B------:R-:W-:Y:S02]  /*1aa0*/  USEL UR13, URZ, 0x4000, UP6 ;  /* 0x00004000ff0d7887 */ /* 0x000fe4000b000000 */
[----:B------:R-:W-:Y:S02]  /*1ab0*/  USHF.R.U32.HI UR60, URZ, 0x1a, UR69 ;  /* 0x0000001aff3c7899 */ /* 0x000fe40008011645 */
[----:B------:R-:W-:Y:S02]  /*1ac0*/  USHF.R.U32.HI UR58, URZ, 0x1a, UR67 ;  /* 0x0000001aff3a7899 */ /* 0x000fe40008011643 */
[----:B------:R-:W-:Y:S02]  /*1ad0*/  USHF.R.U32.HI UR15, URZ, 0x1a, UR63 ;  /* 0x0000001aff0f7899 */ /* 0x000fe4000801163f */
[----:B------:R-:W-:-:S02]  /*1ae0*/  USEL UR54, UR54, 0x8c00480, !UP5 ;  /* 0x08c0048036367887 */ /* 0x000fc4000e800000 */
[----:B------:R-:W-:Y:S02]  /*1af0*/  ULOP3.LUT UR8, UR8, 0x60000000, URZ, 0xc0, !UPT ;  /* 0x6000000008087892 */ /* 0x000fe4000f8ec0ff */
[----:B------:R-:W-:Y:S02]  /*1b00*/  ULOP3.LUT UR7, UR7, 0x60000000, URZ, 0xc0, !UPT ;  /* 0x6000000007077892 */ /* 0x000fe4000f8ec0ff */
[----:B------:R-:W-:Y:S02]  /*1b10*/  ULOP3.LUT UR4, UR4, 0x60000000, URZ, 0xc0, !UPT ;  /* 0x6000000004047892 */ /* 0x000fe4000f8ec0ff */
[----:B------:R-:W-:Y:S02]  /*1b20*/  USHF.R.U32.HI UR14, URZ, 0x1a, UR65 ;  /* 0x0000001aff0e7899 */ /* 0x000fe40008011641 */
[----:B------:R-:W-:Y:S02]  /*1b30*/  ULOP3.LUT UR6, UR6, 0x60000000, URZ, 0xc0, !UPT ;  /* 0x6000000006067892 */ /* 0x000fe4000f8ec0ff */
[----:B------:R-:W-:-:S02]  /*1b40*/  UIADD3 UR54, UPT, UPT, UR13, UR54, URZ ;  /* 0x000000360d367290 */ /* 0x000fc4000fffe0ff */
[----:B------:R-:W-:Y:S02]  /*1b50*/  ULOP3.LUT UR60, UR8, 0x30, UR60, 0xf8, !UPT ;  /* 0x00000030083c7892 */ /* 0x000fe4000f8ef83c */
[----:B------:R-:W-:Y:S02]  /*1b60*/  ULOP3.LUT UR58, UR7, 0x30, UR58, 0xf8, !UPT ;  /* 0x00000030073a7892 */ /* 0x000fe4000f8ef83a */
[----:B------:R-:W-:Y:S02]  /*1b70*/  ULOP3.LUT UR4, UR4, 0x30, UR15, 0xf8, !UPT ;  /* 0x0000003004047892 */ /* 0x000fe4000f8ef80f */
[----:B------:R-:W-:Y:S02]  /*1b80*/  ULOP3.LUT UR6, UR6, 0x30, UR14, 0xf8, !UPT ;  /* 0x0000003006067892 */ /* 0x000fe4000f8ef80e */
[----:B------:R-:W-:Y:S02]  /*1b90*/  ULOP3.LUT UR12, UR12, 0x3fc0, URZ, 0xc0, !UPT ;  /* 0x00003fc00c0c7892 */ /* 0x000fe4000f8ec0ff */
[----:B------:R-:W-:-:S02]  /*1ba0*/  ULOP3.LUT UR11, UR11, 0x3fc0, URZ, 0xc0, !UPT ;  /* 0x00003fc00b0b7892 */ /* 0x000fc4000f8ec0ff */
[----:B------:R-:W-:Y:S02]  /*1bb0*/  ULOP3.LUT UR10, UR10, 0x3fc0, URZ, 0xc0, !UPT ;  /* 0x00003fc00a0a7892 */ /* 0x000fe4000f8ec0ff */
[----:B------:R-:W-:Y:S02]  /*1bc0*/  ULOP3.LUT UR9, UR9, 0x3fc0, URZ, 0xc0, !UPT ;  /* 0x00003fc009097892 */ /* 0x000fe4000f8ec0ff */
[----:B------:R-:W-:Y:S02]  /*1bd0*/  ULOP3.LUT UR61, UR60, UR54, URZ, 0xfc, !UPT ;  /* 0x000000363c3d7292 */ /* 0x000fe4000f8efcff */
[----:B------:R-:W-:Y:S02]  /*1be0*/  ULOP3.LUT UR59, UR58, UR54, URZ, 0xfc, !UPT ;  /* 0x000000363a3b7292 */ /* 0x000fe4000f8efcff */
[----:B------:R-:W-:Y:S02]  /*1bf0*/  ULOP3.LUT UR57, UR6, UR54, URZ, 0xfc, !UPT ;  /* 0x0000003606397292 */ /* 0x000fe4000f8efcff */
[----:B------:R-:W-:-:S02]  /*1c00*/  ULOP3.LUT UR55, UR4, UR54, URZ, 0xfc, !UPT ;  /* 0x0000003604377292 */ /* 0x000fc4000f8efcff */
[----:B------:R-:W-:Y:S02]  /*1c10*/  UIADD3 UR74, UPT, UPT, UR50, 0x30, URZ ;  /* 0x00000030324a7890 */ /* 0x000fe4000fffe0ff */
[----:B------:R-:W-:Y:S02]  /*1c20*/  ULOP3.LUT UR53, UR12, 0x10000, URZ, 0xfc, !UPT ;  /* 0x000100000c357892 */ /* 0x000fe4000f8efcff */
[----:B------:R-:W-:Y:S02]  /*1c30*/  ULOP3.LUT UR70, UR11, 0x10000, URZ, 0xfc, !UPT ;  /* 0x000100000b467892 */ /* 0x000fe4000f8efcff */
[----:B------:R-:W-:Y:S02]  /*1c40*/  ULOP3.LUT UR71, UR10, 0x10000, URZ, 0xfc, !UPT ;  /* 0x000100000a477892 */ /* 0x000fe4000f8efcff */
[----:B------:R-:W-:Y:S01]  /*1c50*/  ULOP3.LUT UR72, UR9, 0x10000, URZ, 0xfc, !UPT ;  /* 0x0001000009487892 */ /* 0x000fe2000f8efcff */
[----:B------:R-:W-:Y:S01]  /*1c60*/  UMOV UR4, 0x1 ;  /* 0x0000000100047882 */ /* 0x000fe20000000000 */
[----:B------:R-:W-:Y:S01]  /*1c70*/  UMOV UR15, URZ ;  /* 0x000000ff000f7c82 */ /* 0x000fe20008000000 */
[----:B------:R-:W-:Y:S01]  /*1c80*/  UMOV UR14, URZ ;  /* 0x000000ff000e7c82 */ /* 0x000fe20008000000 */
[----:B------:R-:W-:Y:S01]  /*1c90*/  UMOV UR60, URZ ;  /* 0x000000ff003c7c82 */ /* 0x000fe20008000000 */
[----:B------:R-:W-:Y:S01]  /*1ca0*/  UMOV UR58, URZ ;  /* 0x000000ff003a7c82 */ /* 0x000fe20008000000 */
[----:B------:R-:W-:Y:S01]  /*1cb0*/  UMOV UR56, URZ ;  /* 0x000000ff00387c82 */ /* 0x000fe20008000000 */
[----:B------:R-:W-:-:S05]  /*1cc0*/  UMOV UR54, URZ ;  /* 0x000000ff00367c82 */ /* 0x000fca0008000000 */
.L_x_31:
[----:B------:R-:W-:Y:S02]  /*1cd0*/  USHF.L.U32 UR7, UR15, 0x1f, URZ ;  /* 0x0000001f0f077899 */ /* 0x000fe400080006ff */
[----:B------:R-:W-:Y:S02]  /*1ce0*/  ULEA UR8, UR14, UR50, 0x3 ;  /* 0x000000320e087291 */ /* 0x000fe4000f8e18ff */
[----:B------:R-:W-:Y:S02]  /*1cf0*/  USHF.L.U32 UR6, UR4, 0x1f, URZ ;  /* 0x0000001f04067899 */ /* 0x000fe400080006ff */
[----:B----4-:R-:W-:Y:S01]  /*1d00*/  MOV R2, UR7 ;  /* 0x0000000700027c02 */ /* 0x010fe20008000f00 */
[----:B------:R-:W-:Y:S02]  /*1d10*/  ULOP3.LUT UR73, UR4, 0x1, URZ, 0x3c, !UPT ;  /* 0x0000000104497892 */ /* 0x000fe4000f8e3cff */
[----:B------:R-:W-:Y:S01]  /*1d20*/  UPLOP3.LUT UP2, UPT, UPT, UPT, UPT, 0x40, 0x4 ;  /* 0x000000000004789c */ /* 0x000fe20003f4e870 */
[----:B------:R-:W-:Y:S01]  /*1d30*/  MOV R0, UR6 ;  /* 0x0000000600007c02 */ /* 0x000fe20008000f00 */
[----:B------:R3:W4:Y:S01]  /*1d40*/  SYNCS.PHASECHK.TRANS64.TRYWAIT P1, [UR8], R2 ;  /* 0x00000002ff0075a7 */ /* 0x0007220008021108 */
[----:B------:R-:W-:-:S02]  /*1d50*/  UIMAD UR43, UR73, 0xd0, UR5 ;  /* 0x000000d0492b78a4 */ /* 0x000fc4000f8e0205 */
[----:B------:R-:W5:Y:S02]  /*1d60*/  SYNCS.PHASECHK.TRANS64.TRYWAIT P0, [UR50+0x38], R0 ;  /* 0x00003800ff0075a7 */ /* 0x000f640008001132 */
[----:B---345:R-:W-:Y:S08]  /*1d70*/  @P0 BRA `(.L_x_25) ;  /* 0x0000000000080947 */ /* 0x038ff00003800000 */
[----:B------:R-:W3:Y:S02]  /*1d80*/  SYNCS.PHASECHK.TRANS64.TRYWAIT P0, [UR50+0x38], R0 ;  /* 0x00003800ff0075a7 */ /* 0x000ee40008001132 */
[----:B---3--:R-:W-:Y:S05]  /*1d90*/  @!P0 BRA `(.L_x_26) ;  /* 0x0000002c00248947 */ /* 0x008fea0003800000 */
.L_x_25:
[----:B------:R-:W-:-:S05]  /*1da0*/  UMOV UR4, URZ ;  /* 0x000000ff00047c82 */ /* 0x000fca0008000000 */
.L_x_29:
[----:B----4-:R-:W-:Y:S02]  /*1db0*/  UIADD3 UR17, UPT, UPT, UR14, 0x1, URZ ;  /* 0x000000010e117890 */ /* 0x010fe4000fffe0ff */
[----:B------:R-:W-:Y:S02]  /*1dc0*/  UISETP.GT.U32.AND UP0, UPT, UR4, 0xe, UPT ;  /* 0x0000000e0400788c */ /* 0x000fe4000bf04070 */
[----:B------:R-:W-:Y:S02]  /*1dd0*/  UISETP.NE.AND UP1, UPT, UR17, 0x3, UPT ;  /* 0x000000031100788c */ /* 0x000fe4000bf25270 */
[----:B------:R-:W-:Y:S02]  /*1de0*/  ULEA UR12, UR14, UR70, 0x7 ;  /* 0x000000460e0c7291 */ /* 0x000fe4000f8e38ff */
[----:B------:R-:W-:Y:S01]  /*1df0*/  ULEA UR6, UR14, UR53, 0x8 ;  /* 0x000000350e067291 */ /* 0x000fe2000f8e40ff */
[----:B------:R-:W-:Y:S01]  /*1e00*/  PLOP3.LUT P0, PT, PT, PT, UP0, 0x80, 0x8 ;  /* 0x000000000008781c */ /* 0x000fe20003f0f008 */
[----:B------:R-:W-:Y:S02]  /*1e10*/  ULEA UR10, UR14, UR72, 0xb ;  /* 0x000000480e0a7291 */ /* 0x000fe4000f8e58ff */
[----:B------:R-:W-:Y:S02]  /*1e20*/  ULEA UR8, UR14, UR71, 0xa ;  /* 0x000000470e087291 */ /* 0x000fe4000f8e50ff */
[----:B------:R-:W-:Y:S02]  /*1e30*/  ULEA UR42, UR14, UR50, 0x3 ;  /* 0x000000320e2a7291 */ /* 0x000fe4000f8e18ff */
[----:B------:R-:W-:Y:S02]  /*1e40*/  USEL UR14, UR17, URZ, UP1 ;  /* 0x000000ff110e7287 */ /* 0x000fe40008800000 */
[----:B------:R-:W-:Y:S02]  /*1e50*/  UIADD3 UR40, UPT, UPT, UR12, 0x20, URZ ;  /* 0x000000200c287890 */ /* 0x000fe4000fffe0ff */
        /* <DEDUP_REMOVED lines=16> */
[----:B------:R-:W-:Y:S01]  /*1f60*/  USEL UR45, URZ, 0x1, UP1 ;  /* 0x00000001ff2d7887 */ /* 0x000fe20008800000 */
[----:B------:R-:W-:Y:S01]  /*1f70*/  UMOV UR13, 0x4008 ;  /* 0x00004008000d7882 */ /* 0x000fe20000000000 */
        /* <DEDUP_REMOVED lines=16> */
[----:B---3--:R-:W-:Y:S05]  /*2080*/  @P1 BRA `(.L_x_27) ;  /* 0x0000000000101947 */ /* 0x008fea0003800000 */
[----:B------:R-:W-:Y:S06]  /*2090*/  USHF.L.U32 UR44, UR15, 0x1f, URZ ;  /* 0x0000001f0f2c7899 */ /* 0x000fec00080006ff */
[----:B---3--:R-:W-:Y:S04]  /*20a0*/  MOV R0, UR44 ;  /* 0x0000002c00007c02 */ /* 0x008fe80008000f00 */
[----:B------:R-:W3:Y:S02]  /*20b0*/  SYNCS.PHASECHK.TRANS64.TRYWAIT P1, [UR42], R0 ;  /* 0x00000000ff0075a7 */ /* 0x000ee4000802112a */
[----:B---3--:R-:W-:Y:S05]  /*20c0*/  @!P1 BRA `(.L_x_28) ;  /* 0x0000002800789947 */ /* 0x008fea0003800000 */
.L_x_27:
[----:B------:R4:W-:Y:S01]  /*20d0*/  UTCCP.T.S.4x32dp128bit tmem[UR5+0x1d0], gdesc[UR12] ;  /* 0x0001d00c050079e7 */ /* 0x0009e20009100000 */
[----:B------:R-:W-:Y:S01]  /*20e0*/  ULOP3.LUT UR15, UR15, UR45, URZ, 0x3c, !UPT ;  /* 0x0000002d0f0f7292 */ /* 0x000fe2000f8e3cff */
[----:B------:R4:W-:Y:S01]  /*20f0*/  UTCCP.T.S.4x32dp128bit tmem[UR5+0x1d4], gdesc[UR40] ;  /* 0x0001d428050079e7 */ /* 0x0009e20009100000 */
[----:B------:R4:W-:Y:S01]  /*2100*/  UTCCP.T.S.4x32dp128bit tmem[UR5+0x1d8], gdesc[UR38] ;  /* 0x0001d826050079e7 */ /* 0x0009e20009100000 */
[----:B------:R4:W-:Y:S01]  /*2110*/  UTCCP.T.S.4x32dp128bit tmem[UR5+0x1dc], gdesc[UR36] ;  /* 0x0001dc24050079e7 */ /* 0x0009e20009100000 */
[----:B------:R4:W-:Y:S01]  /*2120*/  UTCCP.T.S.4x32dp128bit tmem[UR5+0x1e0], gdesc[UR6] ;  /* 0x0001e006050079e7 */ /* 0x0009e20009100000 */
[----:B------:R-:W-:Y:S01]  /*2130*/  PLOP3.LUT P1, PT, PT, PT, PT, 0x80, 0x8 ;  /* 0x000000000008781c */ /* 0x000fe20003f2f070 */
[----:B------:R4:W-:Y:S01]  /*2140*/  UTCCP.T.S.4x32dp128bit tmem[UR5+0x1e4], gdesc[UR34] ;  /* 0x0001e422050079e7 */ /* 0x0009e20009100000 */
[----:B------:R4:W-:Y:S01]  /*2150*/  UTCCP.T.S.4x32dp128bit tmem[UR5+0x1e8], gdesc[UR32] ;  /* 0x0001e820050079e7 */ /* 0x0009e20009100000 */
[----:B------:R-:W-:Y:S01]  /*2160*/  UMOV UR44, UR51 ;  /* 0x00000033002c7c82 */ /* 0x000fe20008000000 */
[----:B------:R-:W-:Y:S01]  /*2170*/  @!UP0 USHF.L.U32 UR42, UR15, 0x1f, URZ ;  /* 0x0000001f0f2a8899 */ /* 0x000fe200080006ff */
[----:B------:R4:W-:Y:S01]  /*2180*/  UTCCP.T.S.4x32dp128bit tmem[UR5+0x1ec], gdesc[UR30] ;  /* 0x0001ec1e050079e7 */ /* 0x0009e20009100000 */
[----:B------:R-:W-:Y:S01]  /*2190*/  @!UP0 ULEA UR51, UR14, UR50, 0x3 ;  /* 0x000000320e338291 */ /* 0x000fe2000f8e18ff */
[----:B------:R4:W-:Y:S01]  /*21a0*/  UTCCP.T.S.4x32dp128bit tmem[UR5+0x1f0], gdesc[UR28] ;  /* 0x0001f01c050079e7 */ /* 0x0009e20009100000 */
[----:B------:R4:W-:Y:S01]  /*21b0*/  UTCCP.T.S.4x32dp128bit tmem[UR5+0x1f4], gdesc[UR26] ;  /* 0x0001f41a050079e7 */ /* 0x0009e20009100000 */
[----:B------:R4:W-:Y:S01]  /*21c0*/  UTCCP.T.S.4x32dp128bit tmem[UR5+0x1f8], gdesc[UR24] ;  /* 0x0001f818050079e7 */ /* 0x0009e20009100000 */
[----:B------:R4:W-:Y:S01]  /*21d0*/  UTCCP.T.S.4x32dp128bit tmem[UR5+0x1fc], gdesc[UR22] ;  /* 0x0001fc16050079e7 */ /* 0x0009e20009100000 */
[----:B------:R4:W-:Y:S01]  /*21e0*/  UTCOMMA.4X gdesc[UR8], gdesc[UR10], tmem[UR43], tmem[UR60], idesc[UR61], tmem[UR68], UP2 ;  /* 0x80443c0a080075ea */ /* 0x0009e2000900002b */
[----:B------:R-:W-:Y:S01]  /*21f0*/  UMOV UR49, 0x40004040 ;  /* 0x4000404000317882 */ /* 0x000fe20000000000 */
[----:B---3--:R-:W-:Y:S01]  /*2200*/  MOV R0, UR42 ;  /* 0x0000002a00007c02 */ /* 0x008fe20008000f00 */
[----:B------:R4:W-:Y:S01]  /*2210*/  UTCOMMA.4X gdesc[UR18], gdesc[UR20], tmem[UR43], tmem[UR58], idesc[UR59], tmem[UR66], UPT ;  /* 0x80423a14120075ea */ /* 0x0009e2000b80002b */
[----:B------:R-:W-:Y:S01]  /*2220*/  UMOV UR47, 0x40004040 ;  /* 0x40004040002f7882 */ /* 0x000fe20000000000 */
[----:B------:R-:W-:Y:S01]  /*2230*/  UMOV UR45, 0x40004040 ;  /* 0x40004040002d7882 */ /* 0x000fe20000000000 */
[----:B------:R4:W-:Y:S01]  /*2240*/  UTCOMMA.4X gdesc[UR48], gdesc[UR16], tmem[UR43], tmem[UR56], idesc[UR57], tmem[UR64], UPT ;  /* 0x80403810300075ea */ /* 0x0009e2000b80002b */
[----:B------:R4:W-:Y:S01]  /*2250*/  UTCOMMA.4X gdesc[UR44], gdesc[UR46], tmem[UR43], tmem[UR54], idesc[UR55], tmem[UR62], UPT ;  /* 0x803e362e2c0075ea */ /* 0x0009e2000b80002b */
[----:B------:R4:W-:Y:S01]  /*2260*/  UTCBAR [UR52], URZ ;  /* 0x000000ff340073e9 */ /* 0x0009e200080000ff */
[----:B------:R4:W3:Y:S01]  /*2270*/  @!P0 SYNCS.PHASECHK.TRANS64.TRYWAIT P1, [UR51], R0 ;  /* 0x00000000ff0085a7 */ /* 0x0008e20008021133 */
[----:B------:R-:W-:Y:S02]  /*2280*/  UIADD3 UR4, UPT, UPT, UR4, 0x1, URZ ;  /* 0x0000000104047890 */ /* 0x000fe4000fffe0ff */
[----:B------:R-:W-:Y:S02]  /*2290*/  UPLOP3.LUT UP2, UPT, UPT, UPT, UPT, 0x80, 0x8 ;  /* 0x000000000008789c */ /* 0x000fe40003f4f070 */
[----:B------:R-:W-:Y:S09]  /*22a0*/  UISETP.NE.AND UP0, UPT, UR4, 0x10, UPT ;  /* 0x000000100400788c */ /* 0x000ff2000bf05270 */
[----:B------:R-:W-:Y:S05]  /*22b0*/  BRA.U UP0, `(.L_x_29) ;  /* 0xfffffff900bc7547 */ /* 0x000fea000b83ffff */
[----:B------:R-:W-:Y:S01]  /*22c0*/  USHF.L.U32 UR4, UR73, 0x1f, URZ ;  /* 0x0000001f49047899 */ /* 0x000fe200080006ff */
[----:B------:R-:W-:Y:S01]  /*22d0*/  LEA R2, R5, UR50, 0x3 ;  /* 0x0000003205027c11 */ /* 0x000fe2000f8e18ff */
[----:B------:R4:W-:Y:S01]  /*22e0*/  UTCBAR [UR74], URZ ;  /* 0x000000ff4a0073e9 */ /* 0x0009e200080000ff */
[----:B------:R-:W-:-:S03]  /*22f0*/  SHF.L.U32 R3, R4, 0x1f, RZ ;  /* 0x0000001f04037819 */ /* 0x000fc600000006ff */
[----:B----4-:R-:W-:-:S04]  /*2300*/  IMAD.U32 R0, RZ, RZ, UR4 ;  /* 0x00000004ff007e24 */ /* 0x010fc8000f8e00ff */
[----:B------:R4:W-:Y:S01]  /*2310*/  SYNCS.PHASECHK.TRANS64.TRYWAIT PT, [UR50+0x38], R0 ;  /* 0x00003800ff0075a7 */ /* 0x0009e200080e1132 */
[----:B------:R-:W5:Y:S02]  /*2320*/  SYNCS.PHASECHK.TRANS64.TRYWAIT P0, [R2+URZ+0x40], R3 ;  /* 0x00004003020075a7 */ /* 0x000f6400080011ff */
[----:B----45:R-:W-:Y:S05]  /*2330*/  @!P0 BRA `(.L_x_30) ;  /* 0x0000002400fc8947 */ /* 0x030fea0003800000 */
.L_x_75:
[C---:B------:R-:W-:Y:S01]  /*2340*/  LEA R0, R5.reuse, UR50, 0x4 ;  /* 0x0000003205007c11 */ /* 0x040fe2000f8e20ff */
[----:B------:R-:W-:Y:S01]  /*2350*/  VIADD R5, R5, 0x1 ;  /* 0x0000000105057836 */ /* 0x000fe20000000000 */
[----:B------:R-:W-:Y:S01]  /*2360*/  UMOV UR4, UR73 ;  /* 0x0000004900047c82 */ /* 0x000fe20008000000 */
[----:B------:R-:W-:-:S03]  /*2370*/  IMAD.MOV.U32 R3, RZ, RZ, 0x1 ;  /* 0x00000001ff037424 */ /* 0x000fc600078e00ff */
[----:B------:R-:W5:Y:S01]  /*2380*/  LDS R0, [R0+0x2ec1c] ;  /* 0x02ec1c0000007984 */ /* 0x000f620000000800 */
[C---:B---3--:R-:W-:Y:S01]  /*2390*/  ISETP.NE.AND P1, PT, R5.reuse, 0x2, PT ;  /* 0x000000020500780c */ /* 0x048fe20003f25270 */
[----:B------:R3:W-:Y:S06]  /*23a0*/  MEMBAR.ALL.CTA ;  /* 0x0000000000007992 */ /* 0x0007ec0000008000 */
[----:B---3--:R-:W3:Y:S01]  /*23b0*/  FENCE.VIEW.ASYNC.S ;  /* 0x00000000000073c6 */ /* 0x008ee20000000000 */
[----:B------:R-:W-:Y:S01]  /*23c0*/  SEL R5, R5, RZ, P1 ;  /* 0x000000ff05057207 */ /* 0x000fe20000800000 */
[----:B---3--:R3:W-:Y:S01]  /*23d0*/  SYNCS.ARRIVE.TRANS64.ART0 RZ, [R2+URZ+0x50], R3 ;  /* 0x0000500302ff79a7 */ /* 0x0087e200085000ff */
[----:B-----5:R-:W-:-:S02]  /*23e0*/  ISETP.NE.AND P0, PT, R0, 0x1, PT ;  /* 0x000000010000780c */ /* 0x020fc40003f05270 */
[----:B---3--:R-:W-:-:S04]  /*23f0*/  SEL R3, RZ, 0x1, P1 ;  /* 0x00000001ff037807 */ /* 0x008fc80000800000 */
[----:B------:R-:W-:-:S07]  /*2400*/  LOP3.LUT R4, R4, R3, RZ, 0x3c, !PT ;  /* 0x0000000304047212 */ /* 0x000fce00078e3cff */
[----:B------:R-:W-:Y:S05]  /*2410*/  @!P0 BRA `(.L_x_31) ;  /* 0xfffffff8002c8947 */ /* 0x000fea000383ffff */
.L_x_24:
[----:B------:R-:W3:Y:S02]  /*2420*/  S2UR UR4, SR_CgaCtaId ;  /* 0x00000000000479c3 */ /* 0x000ee40000008800 */
[----:B---3--:R-:W-:-:S04]  /*2430*/  ULOP3.LUT UR4, UR4, 0x1, URZ, 0xc0, !UPT ;  /* 0x0000000104047892 */ /* 0x008fc8000f8ec0ff */
[----:B------:R-:W-:-:S09]  /*2440*/  UISETP.NE.U32.AND UP0, UPT, UR4, 0x1, UPT ;  /* 0x000000010400788c */ /* 0x000fd2000bf05070 */
[----:B------:R-:W-:Y:S05]  /*2450*/  BRA.U !UP0, `(.L_x_22) ;  /* 0x0000000108107547 */ /* 0x000fea000b800000 */
[----:B------:R-:W-:-:S06]  /*2460*/  USHF.L.U32 UR4, UR73, 0x1f, URZ ;  /* 0x0000001f49047899 */ /* 0x000fcc00080006ff */
[----:B------:R-:W-:-:S04]  /*2470*/  MOV R0, UR4 ;  /* 0x0000000400007c02 */ /* 0x000fc80008000f00 */
[----:B------:R-:W3:Y:S02]  /*2480*/  SYNCS.PHASECHK.TRANS64.TRYWAIT P0, [UR50+0x38], R0 ;  /* 0x00003800ff0075a7 */ /* 0x000ee40008001132 */
[----:B---3--:R-:W-:Y:S05]  /*2490*/  @!P0 BRA `(.L_x_32) ;  /* 0x0000002400c08947 */ /* 0x008fea0003800000 */
.L_x_22:
[----:B------:R-:W-:-:S13]  /*24a0*/  ISETP.GT.AND P0, PT, R123, 0x3, PT ;  /* 0x000000037b00780c */ /* 0x000fda0003f04270 */
[----:B-1----:R-:W-:Y:S05]  /*24b0*/  @P0 EXIT ;  /* 0x000000000000094d */ /* 0x002fea0003800000 */
[----:B------:R-:W-:Y:S05]  /*24c0*/  BRA.U !UP4, `(.L_x_33) ;  /* 0x000000010cb87547 */ /* 0x000fea000b800000 */
[----:B------:R-:W1:Y:S01]  /*24d0*/  S2UR UR6, SR_CgaCtaId ;  /* 0x00000000000679c3 */ /* 0x000e620000008800 */
[----:B------:R-:W-:Y:S01]  /*24e0*/  NOP ;  /* 0x0000000000007918 */ /* 0x000fe20000000000 */
[----:B------:R-:W-:Y:S02]  /*24f0*/  UMOV UR4, 0x40 ;  /* 0x0000004000047882 */ /* 0x000fe40000000000 */
[----:B-1----:R-:W-:-:S09]  /*2500*/  ULEA UR4, UR6, UR4, 0x18 ;  /* 0x0000000406047291 */ /* 0x002fd2000f8ec0ff */
[----:B---3--:R-:W1:Y:S01]  /*2510*/  LDS.U8 R0, [UR4] ;  /* 0x00000004ff007984 */ /* 0x008e620008000000 */
[----:B------:R-:W-:Y:S02]  /*2520*/  UMOV UR4, 0x400 ;  /* 0x0000040000047882 */ /* 0x000fe40000000000 */
[----:B------:R-:W-:Y:S01]  /*2530*/  ULEA UR5, UR6, UR4, 0x18 ;  /* 0x0000000406057291 */ /* 0x000fe2000f8ec0ff */
[----:B-1----:R-:W-:-:S13]  /*2540*/  ISETP.NE.AND P0, PT, R0, RZ, PT ;  /* 0x000000ff0000720c */ /* 0x002fda0003f05270 */
[----:B------:R-:W-:Y:S05]  /*2550*/  @P0 BRA `(.L_x_34) ;  /* 0x00000000007c0947 */ /* 0x000fea0003800000 */
[----:B------:R-:W-:-:S13]  /*2560*/  ELECT P0, URZ, PT ;  /* 0x0000000000ff782f */ /* 0x000fda0003800000 */
[----:B------:R-:W-:Y:S05]  /*2570*/  @!P0 BRA `(.L_x_35) ;  /* 0x0000000000848947 */ /* 0x000fea0003800000 */
[----:B------:R-:W-:Y:S01]  /*2580*/  UMOV UR4, 0x10 ;  /* 0x0000001000047882 */ /* 0x000fe20000000000 */
[----:B----4-:R-:W-:-:S04]  /*2590*/  IMAD.MOV.U32 R2, RZ, RZ, 0xffff ;  /* 0x0000ffffff027424 */ /* 0x010fc800078e00ff */
[----:B------:R-:W-:Y:S04]  /*25a0*/  DEPBAR.LE SB1, 0x36 ;  /* 0x00009d800000791a */ /* 0x000fe80000000000 */
[----:B------:R-:W1:Y:S02]  /*25b0*/  UTCATOMSWS.FIND_AND_SET.ALIGN UP0, UR4, UR4 ;  /* 0x00000004000475e3 */ /* 0x000e640008000800 */
[----:B-1----:R-:W-:Y:S01]  /*25c0*/  PLOP3.LUT P0, PT, PT, PT, UP0, 0x80, 0x8 ;  /* 0x000000000008781c */ /* 0x002fe20003f0f008 */
[----:B------:R-:W-:-:S03]  /*25d0*/  IMAD.U32 R5, RZ, RZ, UR4 ;  /* 0x00000004ff057e24 */ /* 0x000fc6000f8e00ff */
[----:B------:R-:W-:-:S04]  /*25e0*/  SEL R0, RZ, 0xffffffff, !P0 ;  /* 0xffffffffff007807 */ /* 0x000fc80004000000 */
[----:B------:R-:W-:Y:S01]  /*25f0*/  ISETP.NE.AND P0, PT, R0, RZ, PT ;  /* 0x000000ff0000720c */ /* 0x000fe20003f05270 */
[----:B------:R-:W-:-:S12]  /*2600*/  IMAD.MOV.U32 R0, RZ, RZ, 0x1 ;  /* 0x00000001ff007424 */ /* 0x000fd800078e00ff */
[----:B------:R-:W-:Y:S05]  /*2610*/  @P0 BRA `(.L_x_36) ;  /* 0x0000000000240947 */ /* 0x000fea0003800000 */
.L_x_37:
[----:B------:R-:W-:Y:S05]  /*2620*/  NANOSLEEP 0x64 ;  /* 0x000000640000795d */ /* 0x000fea0003800000 */
[----:B------:R-:W-:-:S05]  /*2630*/  UMOV UR4, 0x10 ;  /* 0x0000001000047882 */ /* 0x000fca0000000000 */
[----:B------:R-:W-:Y:S04]  /*2640*/  DEPBAR.LE SB1, 0x36 ;  /* 0x00009d800000791a */ /* 0x000fe80000000000 */
[----:B------:R-:W1:Y:S02]  /*2650*/  UTCATOMSWS.FIND_AND_SET.ALIGN UP0, UR4, UR4 ;  /* 0x00000004000475e3 */ /* 0x000e640008000800 */
[----:B-1----:R-:W-:Y:S01]  /*2660*/  PLOP3.LUT P0, PT, PT, PT, UP0, 0x80, 0x8 ;  /* 0x000000000008781c */ /* 0x002fe20003f0f008 */
[----:B------:R-:W-:-:S03]  /*2670*/  IMAD.U32 R5, RZ, RZ, UR4 ;  /* 0x00000004ff057e24 */ /* 0x000fc6000f8e00ff */
[----:B------:R-:W-:-:S04]  /*2680*/  SEL R3, RZ, 0xffffffff, !P0 ;  /* 0xffffffffff037807 */ /* 0x000fc80004000000 */
[----:B------:R-:W-:-:S13]  /*2690*/  ISETP.NE.AND P0, PT, R3, RZ, PT ;  /* 0x000000ff0300720c */ /* 0x000fda0003f05270 */
[----:B------:R-:W-:Y:S05]  /*26a0*/  @!P0 BRA `(.L_x_37) ;  /* 0xfffffffc00dc8947 */ /* 0x000fea000383ffff */
.L_x_36:
[C---:B------:R-:W-:Y:S01]  /*26b0*/  VIADD R3, R5.reuse, 0x10 ;  /* 0x0000001005037836 */ /* 0x040fe20000000000 */
[----:B------:R-:W-:Y:S01]  /*26c0*/  UMOV UR4, 0x50 ;  /* 0x0000005000047882 */ /* 0x000fe20000000000 */
[----:B------:R-:W-:Y:S01]  /*26d0*/  SHF.L.U32 R2, R2, R5, RZ ;  /* 0x0000000502027219 */ /* 0x000fe200000006ff */
[----:B------:R-:W-:Y:S01]  /*26e0*/  ULEA UR4, UR6, UR4, 0x18 ;  /* 0x0000000406047291 */ /* 0x000fe2000f8ec0ff */
[----:B------:R-:W-:Y:S01]  /*26f0*/  IMAD.SHL.U32 R5, R5, 0x20, RZ ;  /* 0x0000002005057824 */ /* 0x000fe200078e00ff */
[----:B------:R-:W-:-:S04]  /*2700*/  SHF.L.U32 R3, R0, R3, RZ ;  /* 0x0000000300037219 */ /* 0x000fc800000006ff */
[----:B------:R-:W-:-:S05]  /*2710*/  LOP3.LUT R2, R3, R2, RZ, 0xfc, !PT ;  /* 0x0000000203027212 */ /* 0x000fca00078efcff */
[----:B------:R1:W-:Y:S04]  /*2720*/  ATOMS.OR RZ, [UR4], R2 ;  /* 0x00000002ffff798c */ /* 0x0003e8000b000004 */
[----:B------:R1:W-:Y:S01]  /*2730*/  STS [UR5+0x68], R5 ;  /* 0x00006805ff007988 */ /* 0x0003e20008000805 */
[----:B------:R-:W-:Y:S05]  /*2740*/  BRA `(.L_x_35) ;  /* 0x0000000000107947 */ /* 0x000fea0003800000 */
.L_x_34:
[----:B------:R-:W-:Y:S02]  /*2750*/  MOV R0, 0xffffffff ;  /* 0xffffffff00007802 */ /* 0x000fe40000000f00 */
[----:B----4-:R-:W-:-:S03]  /*2760*/  MOV R2, 0x2790 ;  /* 0x0000279000027802 */ /* 0x010fc60000000f00 */
[----:B------:R1:W-:Y:S04]  /*2770*/  STS [UR5+0x68], R0 ;  /* 0x00006800ff007988 */ /* 0x0003e80008000805 */
[----:B-12---:R-:W-:Y:S05]  /*2780*/  CALL.REL.NOINC `($__internal_1_$__cuda_sm10x_tcgen05_guardrail_trap_phase_invalid_during_alloc) ;  /* 0x0000002400747944 */ /* 0x006fea0003c00000 */
.L_x_35:
[----:B------:R-:W-:Y:S05]  /*2790*/  WARPSYNC.ALL ;  /* 0x0000000000007948 */ /* 0x000fea0003800000 */
[----:B------:R-:W-:Y:S01]  /*27a0*/  NOP ;  /* 0x0000000000007918 */ /* 0x000fe20000000000 */
.L_x_33:
[----:B------:R-:W5:Y:S08]  /*27b0*/  S2UR UR4, SR_CgaCtaId ;  /* 0x00000000000479c3 */ /* 0x000f700000008800 */
[----:B------:R-:W-:Y:S06]  /*27c0*/  BAR.SYNC.DEFER_BLOCKING 0x3, 0xa0 ;  /* 0x00c2800000007b1d */ /* 0x000fec0000010000 */
[----:B------:R-:W-:-:S02]  /*27d0*/  UMOV UR5, 0x400 ;  /* 0x0000040000057882 */ /* 0x000fc40000000000 */
[----:B-----5:R-:W-:-:S06]  /*27e0*/  ULEA UR4, UR4, UR5, 0x18 ;  /* 0x0000000504047291 */ /* 0x020fcc000f8ec0ff */
[----:B------:R-:W-:-:S05]  /*27f0*/  MOV R87, UR4 ;  /* 0x0000000400577c02 */ /* 0x000fca0008000f00 */
[----:B------:R1:W3:Y:S01]  /*2800*/  LDS R122, [R87+0x68] ;  /* 0x00006800577a7984 */ /* 0x0002e20000000800 */
[----:B------:R-:W5:Y:S02]  /*2810*/  SYNCS.PHASECHK.TRANS64.TRYWAIT P0, [R87+URZ+0x40], RZ ;  /* 0x000040ff570075a7 */ /* 0x000f6400080011ff */
[----:B-1-3-5:R-:W-:Y:S05]  /*2820*/  @!P0 BRA `(.L_x_38) ;  /* 0x0000002000fc8947 */ /* 0x02afea0003800000 */
.L_x_77:
[----:B------:R-:W3:Y:S01]  /*2830*/  LDS.128 R88, [R87+0x2ec10] ;  /* 0x02ec100057587984 */ /* 0x000ee20000000c00 */
[----:B------:R-:W-:Y:S01]  /*2840*/  HFMA2 R0, -RZ, RZ, 0, 5.9604644775390625e-08 ;  /* 0x00000001ff007431 */ /* 0x000fe200000001ff */
[----:B------:R5:W-:Y:S06]  /*2850*/  MEMBAR.ALL.CTA ;  /* 0x0000000000007992 */ /* 0x000bec0000008000 */
[----:B-----5:R-:W5:Y:S02]  /*2860*/  FENCE.VIEW.ASYNC.S ;  /* 0x00000000000073c6 */ /* 0x020f640000000000 */
[----:B-----5:R1:W-:Y:S01]  /*2870*/  SYNCS.ARRIVE.TRANS64.ART0 RZ, [R87+URZ+0x50], R0 ;  /* 0x0000500057ff79a7 */ /* 0x0203e200085000ff */
[----:B---3--:R-:W-:-:S13]  /*2880*/  ISETP.NE.AND P0, PT, R91, 0x1, PT ;  /* 0x000000015b00780c */ /* 0x008fda0003f05270 */
[----:B-1----:R-:W-:Y:S05]  /*2890*/  @P0 BRA `(.L_x_39) ;  /* 0x0000001800c40947 */ /* 0x002fea0003800000 */
[C---:B------:R-:W-:Y:S01]  /*28a0*/  IMAD.SHL.U32 R4, R104.reuse, 0x40, RZ ;  /* 0x0000004068047824 */ /* 0x040fe200078e00ff */
[----:B------:R-:W-:Y:S01]  /*28b0*/  SHF.R.U32.HI R3, RZ, 0x5, R104 ;  /* 0x00000005ff037819 */ /* 0x000fe20000011668 */
[----:B----4-:R-:W-:Y:S01]  /*28c0*/  IMAD.SHL.U32 R2, R104, 0x80, RZ ;  /* 0x0000008068027824 */ /* 0x010fe200078e00ff */
[----:B------:R-:W1:Y:S01]  /*28d0*/  S2UR UR7, SR_CgaCtaId ;  /* 0x00000000000779c3 */ /* 0x000e620000008800 */
[----:B------:R-:W3:Y:S01]  /*28e0*/  S2R R102, SR_LANEID ;  /* 0x0000000000667919 */ /* 0x000ee20000000000 */
[----:B------:R-:W-:Y:S01]  /*28f0*/  LOP3.LUT R4, R4, 0x7c0, RZ, 0xc0, !PT ;  /* 0x000007c004047812 */ /* 0x000fe200078ec0ff */
[----:B------:R-:W-:Y:S01]  /*2900*/  IMAD R121, R123, 0x4, R87 ;  /* 0x000000047b797824 */ /* 0x000fe200078e0257 */
[----:B------:R-:W-:Y:S01]  /*2910*/  LOP3.LUT R2, R2, 0xf80, RZ, 0xc0, !PT ;  /* 0x00000f8002027812 */ /* 0x000fe200078ec0ff */
[----:B------:R-:W-:Y:S01]  /*2920*/  IMAD.MOV.U32 R108, RZ, RZ, 0x1 ;  /* 0x00000001ff6c7424 */ /* 0x000fe200078e00ff */
[----:B------:R-:W-:Y:S01]  /*2930*/  UMOV UR12, 0x400 ;  /* 0x00000400000c7882 */ /* 0x000fe20000000000 */
[C---:B------:R-:W-:Y:S01]  /*2940*/  IMAD R4, R3.reuse, 0x800, R4 ;  /* 0x0000080003047824 */ /* 0x040fe200078e0204 */
[----:B------:R-:W4:Y:S01]  /*2950*/  LDCU.64 UR10, c[0x0][0x348] ;  /* 0x00006900ff0a77ac */ /* 0x000f220008000a00 */
[----:B------:R-:W-:-:S02]  /*2960*/  IMAD R2, R3, 0x1000, R2 ;  /* 0x0000100003027824 */ /* 0x000fc400078e0202 */
[C---:B------:R-:W-:Y:S02]  /*2970*/  IMAD.IADD R4, R87.reuse, 0x1, R4 ;  /* 0x0000000157047824 */ /* 0x040fe400078e0204 */
[----:B------:R-:W-:Y:S02]  /*2980*/  IMAD.IADD R2, R87, 0x1, R2 ;  /* 0x0000000157027824 */ /* 0x000fe400078e0202 */
[C---:B------:R-:W-:Y:S02]  /*2990*/  VIADD R5, R4.reuse, 0x4430 ;  /* 0x0000443004057836 */ /* 0x040fe40000000000 */
[C---:B------:R-:W-:Y:S02]  /*29a0*/  VIADD R6, R4.reuse, 0x4420 ;  /* 0x0000442004067836 */ /* 0x040fe40000000000 */
[C---:B------:R-:W-:Y:S01]  /*29b0*/  VIADD R7, R4.reuse, 0x4410 ;  /* 0x0000441004077836 */ /* 0x040fe20000000000 */
[----:B------:R-:W-:Y:S01]  /*29c0*/  SHF.R.U32.HI R120, RZ, 0x3, R5 ;  /* 0x00000003ff787819 */ /* 0x000fe20000011605 */
[----:B------:R-:W-:Y:S01]  /*29d0*/  VIADD R4, R4, 0x4400 ;  /* 0x0000440004047836 */ /* 0x000fe20000000000 */
[----:B------:R-:W-:Y:S01]  /*29e0*/  SHF.R.U32.HI R119, RZ, 0x3, R6 ;  /* 0x00000003ff777819 */ /* 0x000fe20000011606 */
[----:B------:R-:W-:Y:S01]  /*29f0*/  IMAD.MOV.U32 R106, RZ, RZ, RZ ;  /* 0x000000ffff6a7224 */ /* 0x000fe200078e00ff */
[----:B------:R-:W-:Y:S01]  /*2a00*/  LOP3.LUT R120, R5, 0x30, R120, 0x78, !PT ;  /* 0x0000003005787812 */ /* 0x000fe200078e7878 */
[----:B------:R-:W-:Y:S01]  /*2a10*/  VIADD R5, R2, 0x430 ;  /* 0x0000043002057836 */ /* 0x000fe20000000000 */
[----:B------:R-:W-:Y:S01]  /*2a20*/  SHF.R.U32.HI R117, RZ, 0x3, R4 ;  /* 0x00000003ff757819 */ /* 0x000fe20000011604 */
[----:B------:R-:W-:Y:S01]  /*2a30*/  IMAD.MOV.U32 R105, RZ, RZ, RZ ;  /* 0x000000ffff697224 */ /* 0x000fe200078e00ff */
[----:B------:R-:W-:Y:S01]  /*2a40*/  LOP3.LUT R119, R6, 0x30, R119, 0x78, !PT ;  /* 0x0000003006777812 */ /* 0x000fe200078e7877 */
[----:B------:R-:W-:Y:S01]  /*2a50*/  VIADD R6, R2, 0x420 ;  /* 0x0000042002067836 */ /* 0x000fe20000000000 */
[----:B------:R-:W-:Y:S01]  /*2a60*/  SHF.R.U32.HI R116, RZ, 0x3, R5 ;  /* 0x00000003ff747819 */ /* 0x000fe20000011605 */
[----:B------:R-:W-:Y:S01]  /*2a70*/  IMAD R110, R3, 0x200000, R122 ;  /* 0x00200000036e7824 */ /* 0x000fe200078e027a */
[----:B------:R-:W-:Y:S01]  /*2a80*/  LOP3.LUT R117, R4, 0x30, R117, 0x78, !PT ;  /* 0x0000003004757812 */ /* 0x000fe200078e7875 */
[C---:B------:R-:W-:Y:S01]  /*2a90*/  VIADD R4, R2.reuse, 0x400 ;  /* 0x0000040002047836 */ /* 0x040fe20000000000 */
[----:B------:R-:W-:Y:S01]  /*2aa0*/  LOP3.LUT R116, R5, 0x70, R116, 0x78, !PT ;  /* 0x0000007005747812 */ /* 0x000fe200078e7874 */
[----:B------:R-:W-:Y:S01]  /*2ab0*/  VIADD R5, R2, 0x410 ;  /* 0x0000041002057836 */ /* 0x000fe20000000000 */
[----:B------:R-:W-:Y:S01]  /*2ac0*/  SHF.R.U32.HI R115, RZ, 0x3, R6 ;  /* 0x00000003ff737819 */ /* 0x000fe20000011606 */
[----:B-1----:R-:W-:Y:S01]  /*2ad0*/  ULEA UR13, UR7, UR12, 0x18 ;  /* 0x0000000c070d7291 */ /* 0x002fe2000f8ec0ff */
[----:B------:R-:W-:-:S02]  /*2ae0*/  SHF.R.U32.HI R113, RZ, 0x3, R4 ;  /* 0x00000003ff717819 */ /* 0x000fc40000011604 */
[----:B------:R-:W-:Y:S02]  /*2af0*/  SHF.R.U32.HI R114, RZ, 0x3, R5 ;  /* 0x00000003ff727819 */ /* 0x000fe40000011605 */
[----:B------:R-:W-:Y:S01]  /*2b00*/  LOP3.LUT R115, R6, 0x70, R115, 0x78, !PT ;  /* 0x0000007006737812 */ /* 0x000fe200078e7873 */
[C---:B------:R-:W-:Y:S01]  /*2b10*/  VIADD R6, R2.reuse, 0x460 ;  /* 0x0000046002067836 */ /* 0x040fe20000000000 */
[----:B------:R-:W-:Y:S01]  /*2b20*/  LOP3.LUT R114, R5, 0x70, R114, 0x78, !PT ;  /* 0x0000007005727812 */ /* 0x000fe200078e7872 */
[----:B------:R-:W-:Y:S01]  /*2b30*/  VIADD R5, R2, 0x470 ;  /* 0x0000047002057836 */ /* 0x000fe20000000000 */
[----:B------:R-:W-:Y:S01]  /*2b40*/  LOP3.LUT R113, R4, 0x70, R113, 0x78, !PT ;  /* 0x0000007004717812 */ /* 0x000fe200078e7871 */
[C---:B------:R-:W-:Y:S01]  /*2b50*/  VIADD R4, R2.reuse, 0x450 ;  /* 0x0000045002047836 */ /* 0x040fe20000000000 */
[----:B------:R-:W-:Y:S01]  /*2b60*/  SHF.R.U32.HI R118, RZ, 0x3, R7 ;  /* 0x00000003ff767819 */ /* 0x000fe20000011607 */
[----:B------:R-:W-:Y:S01]  /*2b70*/  VIADD R2, R2, 0x440 ;  /* 0x0000044002027836 */ /* 0x000fe20000000000 */
[----:B------:R-:W-:-:S02]  /*2b80*/  SHF.R.U32.HI R112, RZ, 0x3, R5 ;  /* 0x00000003ff707819 */ /* 0x000fc40000011605 */
[----:B------:R-:W-:Y:S02]  /*2b90*/  SHF.R.U32.HI R111, RZ, 0x3, R6 ;  /* 0x00000003ff6f7819 */ /* 0x000fe40000011606 */
[----:B------:R-:W-:Y:S02]  /*2ba0*/  SHF.R.U32.HI R109, RZ, 0x3, R4 ;  /* 0x00000003ff6d7819 */ /* 0x000fe40000011604 */
[----:B------:R-:W-:Y:S02]  /*2bb0*/  SHF.R.U32.HI R107, RZ, 0x3, R2 ;  /* 0x00000003ff6b7819 */ /* 0x000fe40000011602 */
[----:B------:R-:W-:Y:S02]  /*2bc0*/  LOP3.LUT R118, R7, 0x30, R118, 0x78, !PT ;  /* 0x0000003007767812 */ /* 0x000fe400078e7876 */
[----:B------:R-:W-:Y:S02]  /*2bd0*/  LOP3.LUT R112, R5, 0x70, R112, 0x78, !PT ;  /* 0x0000007005707812 */ /* 0x000fe400078e7870 */
[----:B------:R-:W-:-:S02]  /*2be0*/  LOP3.LUT R111, R6, 0x70, R111, 0x78, !PT ;  /* 0x00000070066f7812 */ /* 0x000fc400078e786f */
[----:B------:R-:W-:Y:S02]  /*2bf0*/  LOP3.LUT R109, R4, 0x70, R109, 0x78, !PT ;  /* 0x00000070046d7812 */ /* 0x000fe400078e786d */
[----:B---34-:R-:W-:-:S07]  /*2c00*/  LOP3.LUT R107, R2, 0x70, R107, 0x78, !PT ;  /* 0x00000070026b7812 */ /* 0x018fce00078e786b */
.L_x_52:
[----:B------:R-:W1:Y:S01]  /*2c10*/  LDC.64 R6, c[0x0][0x750] ;  /* 0x0001d400ff067b82 */ /* 0x000e620000000a00 */
[----:B------:R-:W-:-:S04]  /*2c20*/  SHF.L.U32 R125, R88, 0x7, RZ ;  /* 0x00000007587d7819 */ /* 0x000fc800000006ff */
[----:B------:R-:W-:-:S03]  /*2c30*/  IADD3 R5, PT, PT, R125, R104, RZ ;  /* 0x000000687d057210 */ /* 0x000fc60007ffe0ff */
[----:B------:R-:W3:Y:S01]  /*2c40*/  LDC.64 R2, c[0x0][0x758] ;  /* 0x0001d600ff027b82 */ /* 0x000ee20000000a00 */
[----:B-1----:R-:W-:-:S05]  /*2c50*/  IMAD.WIDE R6, R90, 0x4, R6 ;  /* 0x000000045a067825 */ /* 0x002fca00078e0206 */
[----:B------:R1:W5:Y:S01]  /*2c60*/  LDG.E R124, desc[UR76][R6.64] ;  /* 0x0000004c067c7981 */ /* 0x000362000c1e1900 */
[----:B---3--:R-:W-:Y:S01]  /*2c70*/  IMAD.WIDE R4, R5, 0x4, R2 ;  /* 0x0000000405047825 */ /* 0x008fe200078e0202 */
[----:B------:R-:W-:-:S04]  /*2c80*/  SHF.L.U32 R2, R105, 0x1f, RZ ;  /* 0x0000001f69027819 */ /* 0x000fc800000006ff */
[----:B------:R1:W5:Y:S01]  /*2c90*/  LDG.E R88, desc[UR76][R4.64] ;  /* 0x0000004c04587981 */ /* 0x000362000c1e1900 */
[----:B------:R-:W3:Y:S01]  /*2ca0*/  SYNCS.PHASECHK.TRANS64.TRYWAIT P0, [R87+URZ+0x30], R2 ;  /* 0x00003002570075a7 */ /* 0x000ee200080011ff */
[----:B------:R-:W-:Y:S02]  /*2cb0*/  ISETP.NE.AND P3, PT, R105, RZ, PT ;  /* 0x000000ff6900720c */ /* 0x000fe40003f65270 */
[----:B------:R-:W-:Y:S01]  /*2cc0*/  MOV R103, R90 ;  /* 0x0000005a00677202 */ /* 0x000fe20000000f00 */
[----:B-1-3--:R-:W-:Y:S10]  /*2cd0*/  @!P0 BRA `(.L_x_40) ;  /* 0x0000001c00e48947 */ /* 0x00aff40003800000 */
.L_x_79:
[----:B------:R-:W-:Y:S01]  /*2ce0*/  SHF.R.S32.HI R86, RZ, 0x1f, R90 ;  /* 0x0000001fff567819 */ /* 0x000fe2000001145a */
[----:B------:R-:W-:Y:S01]  /*2cf0*/  IMAD R127, R105, 0xd0, R110 ;  /* 0x000000d0697f7824 */ /* 0x000fe200078e026e */
[----:B------:R-:W-:Y:S02]  /*2d00*/  CS2R R130, SRZ ;  /* 0x0000000000827805 */ /* 0x000fe4000001ff00 */
[----:B------:R-:W-:-:S07]  /*2d10*/  CS2R R128, SRZ ;  /* 0x0000000000807805 */ /* 0x000fce000001ff00 */
.L_x_47:
[----:B------:R-:W-:Y:S01]  /*2d20*/  IADD3 R126, PT, PT, R130, 0x3, RZ ;  /* 0x00000003827e7810 */ /* 0x000fe20007ffe0ff */
[----:B------:R-:W-:Y:S05]  /*2d30*/  WARPSYNC.ALL ;  /* 0x0000000000007948 */ /* 0x000fea0003800000 */
[----:B------:R-:W-:Y:S01]  /*2d40*/  NOP ;  /* 0x0000000000007918 */ /* 0x000fe20000000000 */
[----:B------:R-:W-:Y:S01]  /*2d50*/  SEL R126, R126, R129, !P3 ;  /* 0x000000817e7e7207 */ /* 0x000fe20005800000 */
[----:B------:R-:W-:Y:S01]  /*2d60*/  BSSY.RECONVERGENT B0, `(.L_x_41) ;  /* 0x000003a000007945 */ /* 0x000fe20003800200 */
[----:B------:R-:W-:Y:S02]  /*2d70*/  ISETP.NE.AND P0, PT, R128, RZ, PT ;  /* 0x000000ff8000720c */ /* 0x000fe40003f05270 */
[----:B------:R-:W-:-:S04]  /*2d80*/  SHF.L.U32 R90, R126, 0x6, RZ ;  /* 0x000000067e5a7819 */ /* 0x000fc800000006ff */
[----:B------:R-:W-:-:S04]  /*2d90*/  IADD3 R2, PT, PT, R127, R90, RZ ;  /* 0x0000005a7f027210 */ /* 0x000fc80007ffe0ff */
[----:B------:R-:W-:-:S13]  /*2da0*/  R2UR UR4, R2 ;  /* 0x00000000020472ca */ /* 0x000fda00000e0000 */
[----:B------:R-:W3:Y:S01]  /*2db0*/  LDTM.x32 R36, tmem[UR4+0x20] ;  /* 0x00002004002479ee */ /* 0x000ee200082c0000 */
[----:B------:R-:W-:-:S13]  /*2dc0*/  R2UR UR4, R2 ;  /* 0x00000000020472ca */ /* 0x000fda00000e0000 */
[----:B-12---:R-:W2:Y:S01]  /*2dd0*/  LDTM.x32 R4, tmem[UR4] ;  /* 0x00000004000479ee */ /* 0x006ea200082c0000 */
[-C--:B-1-3-5:R-:W-:Y:S02]  /*2de0*/  FMUL2 R2, R36.F32x2.HI_LO, R124.reuse.F32 ;  /* 0x0000007c2402724a */ /* 0x0aafe40001000000 */
[-C--:B------:R-:W-:Y:S02]  /*2df0*/  FMUL2 R36, R40.F32x2.HI_LO, R124.reuse.F32 ;  /* 0x0000007c2824724a */ /* 0x080fe40001000000 */
[-C--:B------:R-:W-:Y:S02]  /*2e00*/  FMUL2 R40, R44.F32x2.HI_LO, R124.reuse.F32 ;  /* 0x0000007c2c28724a */ /* 0x080fe40001000000 */
[-C--:B------:R-:W-:Y:S02]  /*2e10*/  FMUL2 R44, R48.F32x2.HI_LO, R124.reuse.F32 ;  /* 0x0000007c302c724a */ /* 0x080fe40001000000 */
[-C--:B------:R-:W-:Y:S02]  /*2e20*/  FMUL2 R48, R52.F32x2.HI_LO, R124.reuse.F32 ;  /* 0x0000007c3430724a */ /* 0x080fe40001000000 */
[----:B------:R-:W-:-:S02]  /*2e30*/  FMUL2 R38, R38.F32x2.HI_LO, R124.F32 ;  /* 0x0000007c2626724a */ /* 0x000fc40001000000 */
[-C--:B------:R-:W-:Y:S02]  /*2e40*/  FMUL2 R42, R42.F32x2.HI_LO, R124.reuse.F32 ;  /* 0x0000007c2a2a724a */ /* 0x080fe40001000000 */
[-C--:B------:R-:W-:Y:S02]  /*2e50*/  FMUL2 R46, R46.F32x2.HI_LO, R124.reuse.F32 ;  /* 0x0000007c2e2e724a */ /* 0x080fe40001000000 */
[-C--:B------:R-:W-:Y:S02]  /*2e60*/  FMUL2 R50, R50.F32x2.HI_LO, R124.reuse.F32 ;  /* 0x0000007c3232724a */ /* 0x080fe40001000000 */
[-C--:B------:R-:W-:Y:S02]  /*2e70*/  FMUL2 R54, R54.F32x2.HI_LO, R124.reuse.F32 ;  /* 0x0000007c3636724a */ /* 0x080fe40001000000 */
[-C--:B------:R-:W-:Y:S02]  /*2e80*/  FMUL2 R52, R56.F32x2.HI_LO, R124.reuse.F32 ;  /* 0x0000007c3834724a */ /* 0x080fe40001000000 */
[----:B------:R-:W-:-:S02]  /*2e90*/  FMUL2 R58, R58.F32x2.HI_LO, R124.F32 ;  /* 0x0000007c3a3a724a */ /* 0x000fc40001000000 */
[-C--:B------:R-:W-:Y:S02]  /*2ea0*/  FMUL2 R56, R60.F32x2.HI_LO, R124.reuse.F32 ;  /* 0x0000007c3c38724a */ /* 0x080fe40001000000 */
[-C--:B------:R-:W-:Y:S02]  /*2eb0*/  FMUL2 R60, R64.F32x2.HI_LO, R124.reuse.F32 ;  /* 0x0000007c403c724a */ /* 0x080fe40001000000 */
[----:B--2---:R-:W-:Y:S01]  /*2ec0*/  FMUL2 R70, R8.F32x2.HI_LO, R124.F32 ;  /* 0x0000007c0846724a */ /* 0x004fe20001000000 */
[----:B------:R-:W-:Y:S01]  /*2ed0*/  F2FP.BF16.F32.PACK_AB R8, R3, R2 ;  /* 0x000000020308723e */ /* 0x000fe200000010ff */
[----:B------:R-:W-:Y:S01]  /*2ee0*/  FMUL2 R72, R10.F32x2.HI_LO, R124.F32 ;  /* 0x0000007c0a48724a */ /* 0x000fe20001000000 */
        /* <DEDUP_REMOVED lines=21> */
[----:B------:R-:W-:-:S02]  /*3040*/  FMUL2 R24, R24.F32x2.HI_LO, R124.F32 ;  /* 0x0000007c1818724a */ /* 0x000fc40001000000 */
[-C--:B------:R-:W-:Y:S02]  /*3050*/  FMUL2 R26, R26.F32x2.HI_LO, R124.reuse.F32 ;  /* 0x0000007c1a1a724a */ /* 0x080fe40001000000 */
[-C--:B------:R-:W-:Y:S02]  /*3060*/  FMUL2 R28, R28.F32x2.HI_LO, R124.reuse.F32 ;  /* 0x0000007c1c1c724a */ /* 0x080fe40001000000 */
[-C--:B------:R-:W-:Y:S02]  /*3070*/  FMUL2 R30, R30.F32x2.HI_LO, R124.reuse.F32 ;  /* 0x0000007c1e1e724a */ /* 0x080fe40001000000 */
[-C--:B------:R-:W-:Y:S02]  /*3080*/  FMUL2 R32, R32.F32x2.HI_LO, R124.reuse.F32 ;  /* 0x0000007c2020724a */ /* 0x080fe40001000000 */
[----:B------:R-:W-:Y:S01]  /*3090*/  FMUL2 R34, R34.F32x2.HI_LO, R124.F32 ;  /* 0x0000007c2222724a */ /* 0x000fe20001000000 */
[----:B------:R-:W-:Y:S06]  /*30a0*/  @P0 BRA `(.L_x_42) ;  /* 0x0000000000140947 */ /* 0x000fec0003800000 */
[----:B------:R-:W-:Y:S01]  /*30b0*/  ELECT P0, URZ, PT ;  /* 0x0000000000ff782f */ /* 0x000fe20003800000 */
[----:B------:R-:W-:Y:S01]  /*30c0*/  NOP ;  /* 0x0000000000007918 */ /* 0x000fe20000000000 */
[----:B------:R-:W-:-:S11]  /*30d0*/  LOP3.LUT R105, R105, 0x1, RZ, 0x3c, !PT ;  /* 0x0000000169697812 */ /* 0x000fd600078e3cff */
[----:B------:R-:W-:-:S04]  /*30e0*/  @P0 IMAD.MOV.U32 R4, RZ, RZ, 0x1 ;  /* 0x00000001ff040424 */ /* 0x000fc800078e00ff */
[----:B------:R1:W-:Y:S03]  /*30f0*/  @P0 SYNCS.ARRIVE.TRANS64.ART0 RZ, [R87+URZ+0x38], R4 ;  /* 0x0000380457ff09a7 */ /* 0x0003e600085000ff */
.L_x_42:
[----:B------:R-:W-:Y:S05]  /*3100*/  BSYNC.RECONVERGENT B0 ;  /* 0x0000000000007941 */ /* 0x000fea0003800200 */
.L_x_41:
[----:B------:R-:W-:Y:S01]  /*3110*/  F2FP.BF16.F32.PACK_AB R20, R57, R56 ;  /* 0x000000383914723e */ /* 0x000fe200000010ff */
[----:B------:R2:W-:Y:S01]  /*3120*/  STS.128 [R107], R8 ;  /* 0x000000086b007388 */ /* 0x0005e20000000c00 */
[----:B------:R-:W-:Y:S02]  /*3130*/  F2FP.BF16.F32.PACK_AB R21, R63, R62 ;  /* 0x0000003e3f15723e */ /* 0x000fe400000010ff */
[----:B------:R-:W-:Y:S01]  /*3140*/  F2FP.BF16.F32.PACK_AB R22, R61, R60 ;  /* 0x0000003c3d16723e */ /* 0x000fe200000010ff */
[----:B------:R3:W-:Y:S01]  /*3150*/  STS.128 [R109], R12 ;  /* 0x0000000c6d007388 */ /* 0x0007e20000000c00 */
[----:B------:R-:W-:Y:S02]  /*3160*/  F2FP.BF16.F32.PACK_AB R23, R67, R66 ;  /* 0x000000424317723e */ /* 0x000fe400000010ff */
[----:B-1----:R-:W-:Y:S01]  /*3170*/  F2FP.BF16.F32.PACK_AB R4, R65, R64 ;  /* 0x000000404104723e */ /* 0x002fe200000010ff */
[----:B------:R1:W-:Y:S01]  /*3180*/  STS.128 [R111], R16 ;  /* 0x000000106f007388 */ /* 0x0003e20000000c00 */
[----:B------:R-:W-:-:S02]  /*3190*/  F2FP.BF16.F32.PACK_AB R5, R69, R68 ;  /* 0x000000444505723e */ /* 0x000fc400000010ff */
[----:B------:R-:W-:Y:S01]  /*31a0*/  F2FP.BF16.F32.PACK_AB R6, R71, R70 ;  /* 0x000000464706723e */ /* 0x000fe200000010ff */
[----:B------:R4:W-:Y:S01]  /*31b0*/  STS.128 [R112], R20 ;  /* 0x0000001470007388 */ /* 0x0009e20000000c00 */
[----:B------:R-:W-:Y:S02]  /*31c0*/  F2FP.BF16.F32.PACK_AB R7, R73, R72 ;  /* 0x000000484907723e */ /* 0x000fe400000010ff */
[C---:B------:R-:W-:Y:S01]  /*31d0*/  ISETP.GE.U32.AND P2, PT, R128.reuse, 0x6, PT ;  /* 0x000000068000780c */ /* 0x040fe20003f46070 */
[----:B------:R-:W-:Y:S02]  /*31e0*/  VIADD R128, R128, 0x2 ;  /* 0x0000000280807836 */ /* 0x000fe40000000000 */
[----:B------:R4:W-:Y:S01]  /*31f0*/  STS.128 [R113], R4 ;  /* 0x0000000471007388 */ /* 0x0009e20000000c00 */
[----:B--2---:R-:W-:Y:S02]  /*3200*/  F2FP.BF16.F32.PACK_AB R8, R75, R74 ;  /* 0x0000004a4b08723e */ /* 0x004fe400000010ff */
[----:B------:R-:W-:-:S02]  /*3210*/  F2FP.BF16.F32.PACK_AB R9, R77, R76 ;  /* 0x0000004c4d09723e */ /* 0x000fc400000010ff */
[----:B------:R-:W-:Y:S02]  /*3220*/  F2FP.BF16.F32.PACK_AB R10, R79, R78 ;  /* 0x0000004e4f0a723e */ /* 0x000fe400000010ff */
[----:B------:R-:W-:Y:S02]  /*3230*/  F2FP.BF16.F32.PACK_AB R11, R81, R80 ;  /* 0x00000050510b723e */ /* 0x000fe400000010ff */
[----:B---3--:R-:W-:Y:S02]  /*3240*/  F2FP.BF16.F32.PACK_AB R12, R83, R82 ;  /* 0x00000052530c723e */ /* 0x008fe400000010ff */
[----:B------:R-:W-:Y:S01]  /*3250*/  F2FP.BF16.F32.PACK_AB R13, R85, R84 ;  /* 0x00000054550d723e */ /* 0x000fe200000010ff */
[----:B------:R4:W-:Y:S01]  /*3260*/  STS.128 [R114], R8 ;  /* 0x0000000872007388 */ /* 0x0009e20000000c00 */
[----:B------:R-:W-:Y:S02]  /*3270*/  F2FP.BF16.F32.PACK_AB R14, R25, R24 ;  /* 0x00000018190e723e */ /* 0x000fe400000010ff */
[----:B------:R-:W-:-:S02]  /*3280*/  F2FP.BF16.F32.PACK_AB R15, R27, R26 ;  /* 0x0000001a1b0f723e */ /* 0x000fc400000010ff */
[----:B-1----:R-:W-:Y:S02]  /*3290*/  F2FP.BF16.F32.PACK_AB R16, R29, R28 ;  /* 0x0000001c1d10723e */ /* 0x002fe400000010ff */
[----:B------:R-:W-:Y:S01]  /*32a0*/  F2FP.BF16.F32.PACK_AB R17, R31, R30 ;  /* 0x0000001e1f11723e */ /* 0x000fe200000010ff */
[----:B------:R4:W-:Y:S01]  /*32b0*/  STS.128 [R115], R12 ;  /* 0x0000000c73007388 */ /* 0x0009e20000000c00 */
[----:B------:R-:W-:Y:S02]  /*32c0*/  F2FP.BF16.F32.PACK_AB R18, R33, R32 ;  /* 0x000000202112723e */ /* 0x000fe400000010ff */
[----:B------:R-:W-:-:S05]  /*32d0*/  F2FP.BF16.F32.PACK_AB R19, R35, R34 ;  /* 0x000000222313723e */ /* 0x000fca00000010ff */
[----:B------:R4:W-:Y:S01]  /*32e0*/  STS.128 [R116], R16 ;  /* 0x0000001074007388 */ /* 0x0009e20000000c00 */
[----:B------:R1:W-:Y:S06]  /*32f0*/  MEMBAR.ALL.CTA ;  /* 0x0000000000007992 */ /* 0x0003ec0000008000 */
[----:B-1----:R-:W1:Y:S02]  /*3300*/  FENCE.VIEW.ASYNC.S ;  /* 0x00000000000073c6 */ /* 0x002e640000000000 */
[----:B-1----:R-:W-:Y:S06]  /*3310*/  BAR.SYNC.DEFER_BLOCKING 0x2, 0x80 ;  /* 0x0082000000007b1d */ /* 0x002fec0000010000 */
[----:B------:R-:W-:Y:S05]  /*3320*/  BRA.U !UP4, `(.L_x_43) ;  /* 0x000000010c447547 */ /* 0x000fea000b800000 */
[----:B------:R-:W-:Y:S01]  /*3330*/  UIADD3 UR8, UP0, UPT, UR10, 0x240, URZ ;  /* 0x000002400a087890 */ /* 0x000fe2000ff1e0ff */
[----:B------:R-:W-:Y:S01]  /*3340*/  PLOP3.LUT P0, PT, PT, PT, PT, 0x80, 0x8 ;  /* 0x000000000008781c */ /* 0x000fe20003f0f070 */
[----:B------:R-:W-:Y:S01]  /*3350*/  IMAD R90, R89, 0x100, R90 ;  /* 0x00000100595a7824 */ /* 0x000fe200078e025a */
[----:B----4-:R-:W-:Y:S01]  /*3360*/  IADD3 R4, PT, PT, R87, 0x400, RZ ;  /* 0x0000040057047810 */ /* 0x010fe20007ffe0ff */
[----:B------:R-:W-:-:S12]  /*3370*/  UIADD3.X UR9, UPT, UPT, URZ, UR11, URZ, UP0, !UPT ;  /* 0x0000000bff097290 */ /* 0x000fd800087fe4ff */
.L_x_44:
[----:B------:R-:W-:Y:S02]  /*3380*/  PLOP3.LUT P1, PT, P1, P0, PT, 0xf2, 0x2f ;  /* 0x00000000002f781c */ /* 0x000fe40000f21e72 */
[----:B------:R-:W-:-:S08]  /*3390*/  @P0 R2UR P1, UR6, R125 ;  /* 0x000000007d0602ca */ /* 0x000fd00000020000 */
[----:B------:R-:W-:Y:S02]  /*33a0*/  PLOP3.LUT P1, PT, P1, P0, PT, 0xf2, 0x2f ;  /* 0x00000000002f781c */ /* 0x000fe40000f21e72 */
[----:B------:R-:W-:-:S08]  /*33b0*/  @P0 R2UR.OR P1, UR5, R90 ;  /* 0x000000005a0502ca */ /* 0x000fd00000120000 */
[----:B------:R-:W-:Y:S02]  /*33c0*/  PLOP3.LUT P1, PT, P1, P0, PT, 0xf2, 0x2f ;  /* 0x00000000002f781c */ /* 0x000fe40000f21e72 */
[----:B------:R-:W-:-:S08]  /*33d0*/  @P0 R2UR.OR P1, UR4, R4 ;  /* 0x00000000040402ca */ /* 0x000fd00000120000 */
[----:B------:R-:W-:Y:S02]  /*33e0*/  @P0 PLOP3.LUT P0, PT, P1, PT, PT, 0x80, 0x8 ;  /* 0x000000000008081c */ /* 0x000fe40000f0f070 */
[----:B------:R-:W-:-:S03]  /*33f0*/  PLOP3.LUT P1, PT, PT, PT, PT, 0x80, 0x8 ;  /* 0x000000000008781c */ /* 0x000fc60003f2f070 */
[----:B------:R1:W-:Y:S08]  /*3400*/  UTMASTG.2D [UR4], [UR8], desc[URZ] ;  /* 0x0000ff04080073b5 */ /* 0x0003f00008009000 */
[----:B-1----:R-:W-:Y:S05]  /*3410*/  @P0 BRA.U.ANY `(.L_x_44) ;  /* 0xfffffffd00d80947 */ /* 0x002fea000393ffff */
[----:B------:R0:W-:Y:S01]  /*3420*/  UTMACMDFLUSH ;  /* 0x00000000000079b7 */ /* 0x0001e20000000000 */
[----:B------:R-:W-:-:S04]  /*3430*/  DEPBAR.LE SB0, 0x0 ;  /* 0x000080000000791a */ /* 0x000fc80000000000 */
.L_x_43:
[----:B------:R-:W-:Y:S01]  /*3440*/  FMUL2 R92, R74.F32x2.HI_LO, -1.4426950216293334961 ;  /* 0xbfb8aa3b4a5c784a */ /* 0x000fe20001000000 */
[----:B------:R-:W-:Y:S01]  /*3450*/  BAR.SYNC.DEFER_BLOCKING 0x2, 0x80 ;  /* 0x0082000000007b1d */ /* 0x000fe20000010000 */
[----:B----4-:R-:W-:Y:S02]  /*3460*/  FMUL2 R10, R28.F32x2.HI_LO, -1.4426950216293334961 ;  /* 0xbfb8aa3b1c0a784a */ /* 0x010fe40001000000 */
[----:B------:R-:W-:Y:S02]  /*3470*/  FMUL2 R22, R78.F32x2.HI_LO, -1.4426950216293334961 ;  /* 0xbfb8aa3b4e16784a */ /* 0x000fe40001000000 */
[----:B------:R-:W-:Y:S01]  /*3480*/  FMUL2 R6, R32.F32x2.HI_LO, -1.4426950216293334961 ;  /* 0xbfb8aa3b2006784a */ /* 0x000fe20001000000 */
[----:B------:R-:W-:Y:S01]  /*3490*/  MUFU.EX2 R92, R92 ;  /* 0x0000005c005c7308 */ /* 0x000fe20000000800 */
[----:B------:R-:W-:Y:S02]  /*34a0*/  FMUL2 R20, R80.F32x2.HI_LO, -1.4426950216293334961 ;  /* 0xbfb8aa3b5014784a */ /* 0x000fe40001000000 */
[----:B------:R-:W-:-:S02]  /*34b0*/  FMUL2 R4, R34.F32x2.HI_LO, -1.4426950216293334961 ;  /* 0xbfb8aa3b2204784a */ /* 0x000fc40001000000 */
[----:B------:R-:W-:Y:S02]  /*34c0*/  FMUL2 R100, R64.F32x2.HI_LO, -1.4426950216293334961 ;  /* 0xbfb8aa3b4064784a */ /* 0x000fe40001000000 */
[----:B------:R-:W-:Y:S01]  /*34d0*/  FMUL2 R90, R76.F32x2.HI_LO, -1.4426950216293334961 ;  /* 0xbfb8aa3b4c5a784a */ /* 0x000fe20001000000 */
[----:B------:R-:W1:Y:S01]  /*34e0*/  MUFU.EX2 R93, R93 ;  /* 0x0000005d005d7308 */ /* 0x000e620000000800 */
[----:B------:R-:W-:Y:S02]  /*34f0*/  FMUL2 R8, R30.F32x2.HI_LO, -1.4426950216293334961 ;  /* 0xbfb8aa3b1e08784a */ /* 0x000fe40001000000 */
[----:B------:R-:W-:Y:S02]  /*3500*/  FMUL2 R98, R68.F32x2.HI_LO, -1.4426950216293334961 ;  /* 0xbfb8aa3b4462784a */ /* 0x000fe40001000000 */
[----:B------:R-:W-:Y:S02]  /*3510*/  FMUL2 R96, R70.F32x2.HI_LO, -1.4426950216293334961 ;  /* 0xbfb8aa3b4660784a */ /* 0x000fe40001000000 */
[----:B------:R-:W-:Y:S01]  /*3520*/  FMUL2 R94, R72.F32x2.HI_LO, -1.4426950216293334961 ;  /* 0xbfb8aa3b485e784a */ /* 0x000fe20001000000 */
[----:B------:R-:W-:Y:S01]  /*3530*/  MUFU.EX2 R10, R10 ;  /* 0x0000000a000a7308 */ /* 0x000fe20000000800 */
[----:B------:R-:W-:-:S02]  /*3540*/  FMUL2 R12, R26.F32x2.HI_LO, -1.4426950216293334961 ;  /* 0xbfb8aa3b1a0c784a */ /* 0x000fc40001000000 */
[----:B------:R-:W-:Y:S02]  /*3550*/  FMUL2 R18, R82.F32x2.HI_LO, -1.4426950216293334961 ;  /* 0xbfb8aa3b5212784a */ /* 0x000fe40001000000 */
[----:B------:R-:W-:Y:S02]  /*3560*/  FMUL2 R16, R84.F32x2.HI_LO, -1.4426950216293334961 ;  /* 0xbfb8aa3b5410784a */ /* 0x000fe40001000000 */
[----:B------:R-:W-:Y:S01]  /*3570*/  FMUL2 R14, R24.F32x2.HI_LO, -1.4426950216293334961 ;  /* 0xbfb8aa3b180e784a */ /* 0x000fe20001000000 */
[----:B------:R-:W2:Y:S01]  /*3580*/  MUFU.EX2 R11, R11 ;  /* 0x0000000b000b7308 */ /* 0x000ea20000000800 */
[----:B-1----:R-:W-:-:S07]  /*3590*/  FADD2 R92, R92.F32x2.HI_LO, 1 ;  /* 0x3f8000005c5c744b */ /* 0x002fce0000200000 */
[----:B------:R-:W-:Y:S08]  /*35a0*/  MUFU.EX2 R22, R22 ;  /* 0x0000001600167308 */ /* 0x000ff00000000800 */
[----:B------:R-:W1:Y:S01]  /*35b0*/  MUFU.EX2 R23, R23 ;  /* 0x0000001700177308 */ /* 0x000e620000000800 */
[----:B--2---:R-:W-:-:S07]  /*35c0*/  FADD2 R10, R10.F32x2.HI_LO, 1 ;  /* 0x3f8000000a0a744b */ /* 0x004fce0000200000 */
[----:B------:R-:W-:Y:S08]  /*35d0*/  MUFU.EX2 R6, R6 ;  /* 0x0000000600067308 */ /* 0x000ff00000000800 */
        /* <DEDUP_REMOVED lines=38> */
[----:B------:R-:W-:Y:S08]  /*3840*/  MUFU.RCP R92, R92 ;  /* 0x0000005c005c7308 */ /* 0x000ff00000001000 */
[----:B------:R-:W1:Y:S01]  /*3850*/  MUFU.RCP R93, R93 ;  /* 0x0000005d005d7308 */ /* 0x000e620000001000 */
[----:B--2---:R-:W-:-:S07]  /*3860*/  FADD2 R14, R14.F32x2.HI_LO, 1 ;  /* 0x3f8000000e0e744b */ /* 0x004fce0000200000 */
[----:B------:R-:W-:Y:S08]  /*3870*/  MUFU.RCP R10, R10 ;  /* 0x0000000a000a7308 */ /* 0x000ff00000001000 */
[----:B------:R-:W2:Y:S01]  /*3880*/  MUFU.RCP R11, R11 ;  /* 0x0000000b000b7308 */ /* 0x000ea20000001000 */
[----:B-1----:R-:W-:-:S04]  /*3890*/  FMUL2 R92, R92.F32x2.HI_LO, R74.F32x2.HI_LO ;  /* 0x0000004a5c5c724a */ /* 0x002fc80000000000 */
[----:B------:R-:W-:-:S03]  /*38a0*/  FMUL2 R92, R92.F32x2.HI_LO, R40.F32x2.HI_LO ;  /* 0x000000285c5c724a */ /* 0x000fc60000000000 */
[----:B------:R-:W-:Y:S01]  /*38b0*/  MUFU.RCP R22, R22 ;  /* 0x0000001600167308 */ /* 0x000fe20000001000 */
[----:B------:R-:W-:-:S07]  /*38c0*/  FMUL2 R92, R92.F32x2.HI_LO, R88.F32 ;  /* 0x000000585c5c724a */ /* 0x000fce0001000000 */
[----:B------:R-:W1:Y:S01]  /*38d0*/  MUFU.RCP R23, R23 ;  /* 0x0000001700177308 */ /* 0x000e620000001000 */
[----:B--2---:R-:W-:-:S04]  /*38e0*/  FMUL2 R10, R10.F32x2.HI_LO, R28.F32x2.HI_LO ;  /* 0x0000001c0a0a724a */ /* 0x004fc80000000000 */
[----:B------:R-:W-:-:S03]  /*38f0*/  FMUL2 R10, R10.F32x2.HI_LO, R56.F32x2.HI_LO ;  /* 0x000000380a0a724a */ /* 0x000fc60000000000 */
[----:B------:R-:W-:Y:S01]  /*3900*/  MUFU.RCP R6, R6 ;  /* 0x0000000600067308 */ /* 0x000fe20000001000 */
[----:B------:R-:W-:-:S07]  /*3910*/  FMUL2 R10, R10.F32x2.HI_LO, R88.F32 ;  /* 0x000000580a0a724a */ /* 0x000fce0001000000 */
        /* <DEDUP_REMOVED lines=16> */
[----:B------:R-:W-:Y:S01]  /*3a20*/  FMUL2 R66, R4.F32x2.HI_LO, R66.F32x2.HI_LO ;  /* 0x000000420442724a */ /* 0x000fe20000000000 */
[----:B------:R-:W-:Y:S02]  /*3a30*/  F2FP.BF16.F32.PACK_AB R4, R11, R10 ;  /* 0x0000000a0b04723e */ /* 0x000fe400000010ff */
[----:B------:R-:W-:Y:S01]  /*3a40*/  MUFU.RCP R90, R90 ;  /* 0x0000005a005a7308 */ /* 0x000fe20000001000 */
[----:B------:R-:W-:-:S05]  /*3a50*/  FMUL2 R66, R66.F32x2.HI_LO, R88.F32 ;  /* 0x000000584242724a */ /* 0x000fca0001000000 */
[----:B------:R-:W-:Y:S02]  /*3a60*/  FMNMX.NAN R32, |R21|, |R67|, !PT ;  /* 0x4000004315207209 */ /* 0x000fe40007820200 */
[----:B------:R-:W2:Y:S01]  /*3a70*/  MUFU.RCP R91, R91 ;  /* 0x0000005b005b7308 */ /* 0x000ea20000001000 */
[----:B-1----:R-:W-:Y:S01]  /*3a80*/  FMUL2 R100, R100.F32x2.HI_LO, R64.F32x2.HI_LO ;  /* 0x000000406464724a */ /* 0x002fe20000000000 */
[----:B------:R-:W-:-:S03]  /*3a90*/  FMNMX.NAN R33, |R20|, |R66|, !PT ;  /* 0x4000004214217209 */ /* 0x000fc60007820200 */
        /* <DEDUP_REMOVED lines=11> */
[----:B------:R-:W-:Y:S08]  /*3b50*/  MUFU.RCP R96, R96 ;  /* 0x0000006000607308 */ /* 0x000ff00000001000 */
        /* <DEDUP_REMOVED lines=11> */
[----:B--2---:R-:W-:-:S07]  /*3c10*/  FMUL2 R94, R94.F32x2.HI_LO, R72.F32x2.HI_LO ;  /* 0x000000485e5e724a */ /* 0x004fce0000000000 */
[----:B------:R-:W-:Y:S08]  /*3c20*/  MUFU.RCP R18, R18 ;  /* 0x0000001200127308 */ /* 0x000ff00000001000 */
[----:B------:R-:W2:Y:S01]  /*3c30*/  MUFU.RCP R19, R19 ;  /* 0x0000001300137308 */ /* 0x000ea20000001000 */
[----:B-1----:R-:W-:Y:S01]  /*3c40*/  FMUL2 R12, R12.F32x2.HI_LO, R26.F32x2.HI_LO ;  /* 0x0000001a0c0c724a */ /* 0x002fe20000000000 */
[----:B------:R-:W-:-:S02]  /*3c50*/  FMNMX.NAN R26, |R93|, |R11|, !PT ;  /* 0x4000000b5d1a7209 */ /* 0x000fc40007820200 */
[----:B------:R-:W-:Y:S01]  /*3c60*/  FMNMX.NAN R27, |R92|, |R10|, !PT ;  /* 0x4000000a5c1b7209 */ /* 0x000fe20007820200 */
[----:B------:R-:W-:Y:S01]  /*3c70*/  FMUL2 R10, R6.F32x2.HI_LO, R88.F32 ;  /* 0x00000058060a724a */ /* 0x000fe20001000000 */
[----:B------:R-:W-:Y:S01]  /*3c80*/  F2FP.BF16.F32.PACK_AB R7, R67, R66 ;  /* 0x000000424307723e */ /* 0x000fe200000010ff */
[----:B------:R-:W-:Y:S01]  /*3c90*/  FMUL2 R58, R12.F32x2.HI_LO, R58.F32x2.HI_LO ;  /* 0x0000003a0c3a724a */ /* 0x000fe20000000000 */
[----:B------:R-:W-:Y:S01]  /*3ca0*/  MUFU.RCP R16, R16 ;  /* 0x0000001000107308 */ /* 0x000fe20000001000 */
[-C--:B------:R-:W-:Y:S01]  /*3cb0*/  FMUL2 R12, R8.F32x2.HI_LO, R88.reuse.F32 ;  /* 0x00000058080c724a */ /* 0x080fe20001000000 */
[----:B------:R-:W-:Y:S01]  /*3cc0*/  FMNMX.NAN R30, |R23|, |R11|, !PT ;  /* 0x4000000b171e7209 */ /* 0x000fe20007820200 */
[----:B------:R-:W-:Y:S01]  /*3cd0*/  FMUL2 R58, R58.F32x2.HI_LO, R88.F32 ;  /* 0x000000583a3a724a */ /* 0x000fe20001000000 */
[-C--:B------:R-:W-:Y:S02]  /*3ce0*/  F2FP.BF16.F32.PACK_AB R6, R11, R10.reuse ;  /* 0x0000000a0b06723e */ /* 0x080fe400000010ff */
[----:B------:R-:W-:-:S02]  /*3cf0*/  FMNMX.NAN R31, |R22|, |R10|, !PT ;  /* 0x4000000a161f7209 */ /* 0x000fc40007820200 */
[----:B------:R-:W1:Y:S01]  /*3d00*/  MUFU.RCP R17, R17 ;  /* 0x0000001100117308 */ /* 0x000e620000001000 */
[----:B--2---:R-:W-:Y:S01]  /*3d10*/  FMUL2 R18, R18.F32x2.HI_LO, R82.F32x2.HI_LO ;  /* 0x000000521212724a */ /* 0x004fe20000000000 */
[----:B------:R-:W-:Y:S02]  /*3d20*/  F2FP.BF16.F32.PACK_AB R10, R23, R22 ;  /* 0x00000016170a723e */ /* 0x000fe400000010ff */
[----:B------:R-:W-:Y:S01]  /*3d30*/  F2FP.BF16.F32.PACK_AB R11, R21, R20 ;  /* 0x00000014150b723e */ /* 0x000fe200000010ff */
[----:B------:R-:W-:Y:S01]  /*3d40*/  FMUL2 R18, R18.F32x2.HI_LO, R48.F32x2.HI_LO ;  /* 0x000000301212724a */ /* 0x000fe20000000000 */
[----:B------:R-:W-:Y:S02]  /*3d50*/  FMNMX.NAN R28, |R91|, |R13|, !PT ;  /* 0x4000000d5b1c7209 */ /* 0x000fe40007820200 */
[----:B------:R-:W-:Y:S01]  /*3d60*/  MUFU.RCP R14, R14 ;  /* 0x0000000e000e7308 */ /* 0x000fe20000001000 */
[----:B------:R-:W-:Y:S01]  /*3d70*/  FMUL2 R22, R18.F32x2.HI_LO, R88.F32 ;  /* 0x000000581216724a */ /* 0x000fe20001000000 */
[----:B------:R-:W-:-:S02]  /*3d80*/  F2FP.BF16.F32.PACK_AB R5, R13, R12 ;  /* 0x0000000c0d05723e */ /* 0x000fc400000010ff */
[----:B------:R-:W-:Y:S02]  /*3d90*/  FMNMX.NAN R29, |R90|, |R12|, !PT ;  /* 0x4000000c5a1d7209 */ /* 0x000fe40007820200 */
[----:B------:R-:W-:Y:S02]  /*3da0*/  F2FP.BF16.F32.PACK_AB R12, R101, R100 ;  /* 0x00000064650c723e */ /* 0x000fe400000010ff */
[----:B------:R-:W2:Y:S01]  /*3db0*/  MUFU.RCP R15, R15 ;  /* 0x0000000f000f7308 */ /* 0x000ea20000001000 */
[----:B-1----:R-:W-:Y:S01]  /*3dc0*/  FMUL2 R16, R16.F32x2.HI_LO, R84.F32x2.HI_LO ;  /* 0x000000541010724a */ /* 0x002fe20000000000 */
[----:B------:R-:W-:Y:S02]  /*3dd0*/  F2FP.BF16.F32.PACK_AB R13, R99, R98 ;  /* 0x00000062630d723e */ /* 0x000fe400000010ff */
[----:B------:R-:W-:Y:S01]  /*3de0*/  F2FP.BF16.F32.PACK_AB R8, R93, R92 ;  /* 0x0000005c5d08723e */ /* 0x000fe200000010ff */
[----:B------:R-:W-:Y:S01]  /*3df0*/  FMUL2 R16, R16.F32x2.HI_LO, R54.F32x2.HI_LO ;  /* 0x000000361010724a */ /* 0x000fe20000000000 */
[----:B------:R-:W-:-:S02]  /*3e00*/  F2FP.BF16.F32.PACK_AB R9, R91, R90 ;  /* 0x0000005a5b09723e */ /* 0x000fc400000010ff */
[----:B------:R-:W-:Y:S01]  /*3e10*/  F2FP.BF16.F32.PACK_AB R19, R59, R58 ;  /* 0x0000003a3b13723e */ /* 0x000fe200000010ff */
[----:B------:R-:W-:Y:S01]  /*3e20*/  FMUL2 R20, R16.F32x2.HI_LO, R88.F32 ;  /* 0x000000581014724a */ /* 0x000fe20001000000 */
[----:B------:R-:W-:Y:S02]  /*3e30*/  F2FP.BF16.F32.PACK_AB R16, R23, R22 ;  /* 0x000000161710723e */ /* 0x000fe400000010ff */
[----:B------:R-:W-:Y:S02]  /*3e40*/  FMNMX3.NAN R26, |R101|, |R23|, R26, !PT ;  /* 0x40000017651a7276 */ /* 0x000fe4000782021a */
[----:B------:R-:W-:Y:S02]  /*3e50*/  F2FP.BF16.F32.PACK_AB R17, R21, R20 ;  /* 0x000000141511723e */ /* 0x000fe400000010ff */
[----:B------:R-:W-:Y:S01]  /*3e60*/  FMNMX3.NAN R28, |R99|, |R21|, R28, !PT ;  /* 0x40000015631c7276 */ /* 0x000fe2000782021c */
[----:B--2---:R-:W-:Y:S01]  /*3e70*/  FMUL2 R14, R14.F32x2.HI_LO, R24.F32x2.HI_LO ;  /* 0x000000180e0e724a */ /* 0x004fe20000000000 */
[----:B------:R-:W-:Y:S01]  /*3e80*/  FMNMX3.NAN R29, |R98|, |R20|, R29, !PT ;  /* 0x40000014621d7276 */ /* 0x000fe2000782021d */
[----:B------:R-:W-:Y:S01]  /*3e90*/  FMUL2 R24, R94.F32x2.HI_LO, R42.F32x2.HI_LO ;  /* 0x0000002a5e18724a */ /* 0x000fe20000000000 */
[----:B------:R-:W-:Y:S01]  /*3ea0*/  FMNMX3.NAN R27, |R100|, |R22|, R27, !PT ;  /* 0x40000016641b7276 */ /* 0x000fe2000782021b */
[----:B------:R-:W-:Y:S01]  /*3eb0*/  FMUL2 R52, R14.F32x2.HI_LO, R52.F32x2.HI_LO ;  /* 0x000000340e34724a */ /* 0x000fe20000000000 */
[----:B------:R-:W-:Y:S01]  /*3ec0*/  F2FP.BF16.F32.PACK_AB R14, R3, R2 ;  /* 0x00000002030e723e */ /* 0x000fe200000010ff */
[----:B------:R-:W-:-:S02]  /*3ed0*/  FMUL2 R24, R24.F32x2.HI_LO, R88.F32 ;  /* 0x000000581818724a */ /* 0x000fc40001000000 */
[----:B------:R-:W-:-:S03]  /*3ee0*/  FMUL2 R52, R52.F32x2.HI_LO, R88.F32 ;  /* 0x000000583434724a */ /* 0x000fc60001000000 */
[----:B------:R-:W-:Y:S02]  /*3ef0*/  F2FP.BF16.F32.PACK_AB R15, R25, R24 ;  /* 0x00000018190f723e */ /* 0x000fe400000010ff */
[----:B------:R-:W-:Y:S02]  /*3f00*/  F2FP.BF16.F32.PACK_AB R18, R53, R52 ;  /* 0x000000343512723e */ /* 0x000fe400000010ff */
[----:B------:R-:W-:Y:S01]  /*3f10*/  FMNMX3.NAN R25, |R25|, |R59|, R32, !PT ;  /* 0x4000003b19197276 */ /* 0x000fe20007820220 */
[----:B------:R1:W-:Y:S01]  /*3f20*/  STS.128 [R117], R12 ;  /* 0x0000000c75007388 */ /* 0x0003e20000000c00 */
[----:B------:R-:W-:Y:S02]  /*3f30*/  FMNMX3.NAN R24, |R24|, |R58|, R33, !PT ;  /* 0x4000003a18187276 */ /* 0x000fe40007820221 */
[----:B------:R-:W-:Y:S01]  /*3f40*/  FMNMX3.NAN R3, |R3|, |R53|, R30, !PT ;  /* 0x4000003503037276 */ /* 0x000fe2000782021e */
[----:B------:R1:W-:Y:S01]  /*3f50*/  STS.128 [R118], R8 ;  /* 0x0000000876007388 */ /* 0x0003e20000000c00 */
[----:B------:R-:W-:-:S02]  /*3f60*/  FMNMX3.NAN R2, |R2|, |R52|, R31, !PT ;  /* 0x4000003402027276 */ /* 0x000fc4000782021f */
[----:B------:R-:W-:Y:S01]  /*3f70*/  FMNMX.NAN R25, R28, R25, !PT ;  /* 0x000000191c197209 */ /* 0x000fe20007820000 */
[----:B------:R1:W-:Y:S01]  /*3f80*/  STS.128 [R119], R16 ;  /* 0x0000001077007388 */ /* 0x0003e20000000c00 */
[----:B------:R-:W-:Y:S02]  /*3f90*/  FMNMX.NAN R24, R29, R24, !PT ;  /* 0x000000181d187209 */ /* 0x000fe40007820000 */
[----:B------:R-:W-:Y:S01]  /*3fa0*/  FMNMX3.NAN R3, R26, R3, R25, !PT ;  /* 0x000000031a037276 */ /* 0x000fe20007820019 */
[----:B------:R1:W-:Y:S01]  /*3fb0*/  STS.128 [R120], R4 ;  /* 0x0000000478007388 */ /* 0x0003e20000000c00 */
[----:B------:R-:W-:Y:S01]  /*3fc0*/  FMNMX3.NAN R2, R27, R2, R24, !PT ;  /* 0x000000021b027276 */ /* 0x000fe20007820018 */
[----:B------:R2:W-:Y:S06]  /*3fd0*/  MEMBAR.ALL.CTA ;  /* 0x0000000000007992 */ /* 0x0005ec0000008000 */
[----:B--2---:R-:W2:Y:S01]  /*3fe0*/  FENCE.VIEW.ASYNC.S ;  /* 0x00000000000073c6 */ /* 0x004ea20000000000 */
[----:B------:R-:W-:-:S04]  /*3ff0*/  FMNMX3.NAN R2, R2, R3, RZ, !PT ;  /* 0x0000000302027276 */ /* 0x000fc800078200ff */
[----:B------:R-:W-:Y:S01]  /*4000*/  FMNMX R131, R2, R131, !PT ;  /* 0x0000008302837209 */ /* 0x000fe20007800000 */
[----:B--2---:R-:W-:Y:S06]  /*4010*/  BAR.SYNC.DEFER_BLOCKING 0x2, 0x80 ;  /* 0x0082000000007b1d */ /* 0x004fec0000010000 */
[----:B------:R-:W-:Y:S05]  /*4020*/  BRA.U !UP4, `(.L_x_45) ;  /* 0x000000010c447547 */ /* 0x000fea000b800000 */
[----:B------:R-:W-:Y:S01]  /*4030*/  IMAD R126, R89, 0x4, R126 ;  /* 0x00000004597e7824 */ /* 0x000fe200078e027e */
[----:B------:R-:W-:Y:S01]  /*4040*/  UIADD3 UR8, UP0, UPT, UR10, 0x2c0, URZ ;  /* 0x000002c00a087890 */ /* 0x000fe2000ff1e0ff */
[----:B------:R-:W-:Y:S02]  /*4050*/  PLOP3.LUT P0, PT, PT, PT, PT, 0x80, 0x8 ;  /* 0x000000000008781c */ /* 0x000fe40003f0f070 */
[----:B------:R-:W-:Y:S01]  /*4060*/  IADD3 R2, PT, PT, R87, 0x4400, RZ ;  /* 0x0000440057027810 */ /* 0x000fe20007ffe0ff */
[----:B------:R-:W-:Y:S01]  /*4070*/  IMAD.SHL.U32 R126, R126, 0x20, RZ ;  /* 0x000000207e7e7824 */ /* 0x000fe200078e00ff */
[----:B------:R-:W-:-:S12]  /*4080*/  UIADD3.X UR9, UPT, UPT, URZ, UR11, URZ, UP0, !UPT ;  /* 0x0000000bff097290 */ /* 0x000fd800087fe4ff */
.L_x_46:
        /* <DEDUP_REMOVED lines=9> */
[----:B--2---:R-:W-:Y:S05]  /*4120*/  @P0 BRA.U.ANY `(.L_x_46) ;  /* 0xfffffffd00d80947 */ /* 0x004fea000393ffff */
[----:B------:R0:W-:Y:S02]  /*4130*/  UTMACMDFLUSH ;  /* 0x00000000000079b7 */ /* 0x0001e40000000000 */
.L_x_45:
[----:B------:R-:W-:Y:S01]  /*4140*/  BAR.SYNC.DEFER_BLOCKING 0x2, 0x80 ;  /* 0x0082000000007b1d */ /* 0x000fe20000010000 */
[----:B------:R-:W-:Y:S02]  /*4150*/  IADD3 R129, PT, PT, R129, 0x1, RZ ;  /* 0x0000000181817810 */ /* 0x000fe40007ffe0ff */
[----:B------:R-:W-:-:S03]  /*4160*/  IADD3 R130, PT, PT, R130, -0x1, RZ ;  /* 0xffffffff82827810 */ /* 0x000fc60007ffe0ff */
[----:B------:R-:W-:Y:S05]  /*4170*/  @!P2 BRA `(.L_x_47) ;  /* 0xffffffe800e8a947 */ /* 0x000fea000383ffff */
[-C--:B------:R-:W-:Y:S01]  /*4180*/  LEA R3, R108, R87.reuse, 0x3 ;  /* 0x000000576c037211 */ /* 0x080fe200078e18ff */
[----:B------:R-:W-:Y:S01]  /*4190*/  BSSY B0, `(.L_x_48) ;  /* 0x0000005000007945 */ /* 0x000fe20003800000 */
[----:B-1----:R-:W-:Y:S02]  /*41a0*/  SHF.L.U32 R4, R106, 0x1f, RZ ;  /* 0x0000001f6a047819 */ /* 0x002fe400000006ff */
[----:B------:R-:W-:Y:S02]  /*41b0*/  LEA R91, R108, R87, 0x4 ;  /* 0x000000576c5b7211 */ /* 0x000fe400078e20ff */
[----:B------:R-:W1:Y:S02]  /*41c0*/  SYNCS.PHASECHK.TRANS64.TRYWAIT P0, [R3+URZ+0x40], R4 ;  /* 0x00004004030075a7 */ /* 0x000e6400080011ff */
[----:B-1----:R-:W-:Y:S05]  /*41d0*/  @!P0 BRA `(.L_x_49) ;  /* 0x0000000800bc8947 */ /* 0x002fea0003800000 */
.L_x_81:
[----:B------:R-:W-:Y:S05]  /*41e0*/  BSYNC B0 ;  /* 0x0000000000007941 */ /* 0x000fea0003800000 */
.L_x_48:
[----:B------:R-:W2:Y:S01]  /*41f0*/  LDS.128 R88, [R91+0x2ec10] ;  /* 0x02ec10005b587984 */ /* 0x000ea20000000c00 */
[----:B------:R-:W-:Y:S01]  /*4200*/  CREDUX.MAXABS.F32.NAN UR4, R131 ;  /* 0x00000000830472cc */ /* 0x000fe20000006400 */
[----:B------:R-:W-:Y:S01]  /*4210*/  BSSY.RECONVERGENT B0, `(.L_x_50) ;  /* 0x0000013000007945 */ /* 0x000fe20003800200 */
[----:B------:R-:W-:Y:S01]  /*4220*/  ISETP.NE.AND P0, PT, R102, RZ, PT ;  /* 0x000000ff6600720c */ /* 0x000fe20003f05270 */
[----:B------:R3:W-:Y:S06]  /*4230*/  MEMBAR.ALL.CTA ;  /* 0x0000000000007992 */ /* 0x0007ec0000008000 */
[----:B---3--:R-:W3:Y:S01]  /*4240*/  FENCE.VIEW.ASYNC.S ;  /* 0x00000000000073c6 */ /* 0x008ee20000000000 */
[----:B------:R-:W-:-:S03]  /*4250*/  VIADD R108, R108, 0x1 ;  /* 0x000000016c6c7836 */ /* 0x000fc60000000000 */
[----:B------:R-:W-:Y:S01]  /*4260*/  IMAD.U32 R2, RZ, RZ, UR4 ;  /* 0x00000004ff027e24 */ /* 0x000fe2000f8e00ff */
[----:B---3--:R3:W-:Y:S04]  /*4270*/  SYNCS.ARRIVE.TRANS64.ART0 RZ, [R3+URZ+0x50], R0 ;  /* 0x0000500003ff79a7 */ /* 0x0087e800085000ff */
[----:B------:R3:W-:Y:S01]  /*4280*/  @!P0 STS [R121+0x2ec00], R2 ;  /* 0x02ec000279008388 */ /* 0x0007e20000000800 */
[----:B------:R-:W-:Y:S01]  /*4290*/  BAR.SYNC.DEFER_BLOCKING 0x2, 0x80 ;  /* 0x0082000000007b1d */ /* 0x000fe20000010000 */
[----:B------:R-:W-:-:S13]  /*42a0*/  LOP3.LUT P0, RZ, R123, R102, RZ, 0xfc, !PT ;  /* 0x000000667bff7212 */ /* 0x000fda000780fcff */
[----:B------:R-:W-:Y:S05]  /*42b0*/  @P0 BRA `(.L_x_51) ;  /* 0x0000000000200947 */ /* 0x000fea0003800000 */
[----:B------:R-:W-:Y:S01]  /*42c0*/  IMAD.U32 R87, RZ, RZ, UR13 ;  /* 0x0000000dff577e24 */ /* 0x000fe2000f8e00ff */
[----:B------:R-:W4:Y:S04]  /*42d0*/  LDCU.64 UR4, c[0x0][0x740] ;  /* 0x0000e800ff0477ac */ /* 0x000f280008000a00 */
[----:B-1----:R-:W1:Y:S01]  /*42e0*/  LDS.128 R4, [R87+0x2ec00] ;  /* 0x02ec000057047984 */ /* 0x002e620000000c00 */
[----:B---34-:R-:W-:-:S04]  /*42f0*/  LEA R2, P0, R103, UR4, 0x2 ;  /* 0x0000000467027c11 */ /* 0x018fc8000f8010ff */
[----:B------:R-:W-:Y:S02]  /*4300*/  LEA.HI.X R3, R103, UR5, R86, 0x2, P0 ;  /* 0x0000000567037c11 */ /* 0x000fe400080f1456 */
[----:B-1----:R-:W-:-:S04]  /*4310*/  FMNMX3 R4, R4, RZ, R5, !PT ;  /* 0x000000ff04047276 */ /* 0x002fc80007800005 */
[----:B------:R-:W-:-:S05]  /*4320*/  FMNMX3 R7, R4, R6, R7, !PT ;  /* 0x0000000604077276 */ /* 0x000fca0007800007 */
[----:B------:R4:W-:Y:S02]  /*4330*/  REDG.E.MAX.S32.STRONG.GPU desc[UR76][R2.64], R7 ;  /* 0x000000070200798e */ /* 0x0009e4000d12e34c */
.L_x_51:
[----:B------:R-:W-:Y:S05]  /*4340*/  BSYNC.RECONVERGENT B0 ;  /* 0x0000000000007941 */ /* 0x000fea0003800200 */
.L_x_50:
[----:B--2---:R-:W-:Y:S02]  /*4350*/  ISETP.NE.AND P0, PT, R91, 0x1, PT ;  /* 0x000000015b00780c */ /* 0x004fe40003f05270 */
[----:B------:R-:W-:-:S04]  /*4360*/  ISETP.NE.AND P1, PT, R108, 0x2, PT ;  /* 0x000000026c00780c */ /* 0x000fc80003f25270 */
[----:B-1-34-:R-:W-:Y:S02]  /*4370*/  SEL R3, RZ, 0x1, P1 ;  /* 0x00000001ff037807 */ /* 0x01afe40000800000 */
[----:B------:R-:W-:Y:S02]  /*4380*/  SEL R108, R108, RZ, P1 ;  /* 0x000000ff6c6c7207 */ /* 0x000fe40000800000 */
[----:B------:R-:W-:-:S03]  /*4390*/  LOP3.LUT R106, R106, R3, RZ, 0x3c, !PT ;  /* 0x000000036a6a7212 */ /* 0x000fc600078e3cff */
[----:B------:R-:W-:Y:S05]  /*43a0*/  @!P0 BRA `(.L_x_52) ;  /* 0xffffffe800188947 */ /* 0x000fea000383ffff */
.L_x_39:
[----:B------:R-:W-:Y:S05]  /*43b0*/  BRA.U !UP4, `(.L_x_53) ;  /* 0x000000010c1c7547 */ /* 0x000fea000b800000 */
[----:B------:R-:W1:Y:S01]  /*43c0*/  S2UR UR5, SR_CgaCtaId ;  /* 0x00000000000579c3 */ /* 0x000e620000008800 */
[----:B------:R-:W-:Y:S01]  /*43d0*/  ELECT P0, URZ, PT ;  /* 0x0000000000ff782f */ /* 0x000fe20003800000 */
[----:B----4-:R-:W-:Y:S01]  /*43e0*/  HFMA2 R2, -RZ, RZ, 0, 5.9604644775390625e-08 ;  /* 0x00000001ff027431 */ /* 0x010fe200000001ff */
[----:B------:R-:W-:-:S05]  /*43f0*/  UMOV UR4, 0x40 ;  /* 0x0000004000047882 */ /* 0x000fca0000000000 */
[----:B------:R-:W-:Y:S01]  /*4400*/  UVIRTCOUNT.DEALLOC.SMPOOL 0x80 ;  /* 0x000000800000784c */ /* 0x000fe20000000000 */
[----:B-1----:R-:W-:-:S09]  /*4410*/  ULEA UR4, UR5, UR4, 0x18 ;  /* 0x0000000405047291 */ /* 0x002fd2000f8ec0ff */
[----:B------:R1:W-:Y:S03]  /*4420*/  @P0 STS.U8 [UR4], R2 ;  /* 0x00000002ff000988 */ /* 0x0003e60008000004 */
.L_x_53:
[----:B------:R-:W-:Y:S06]  /*4430*/  BAR.SYNC.DEFER_BLOCKING 0x2, 0x80 ;  /* 0x0082000000007b1d */ /* 0x000fec0000010000 */
[----:B------:R-:W-:Y:S05]  /*4440*/  BRA.U !UP4, `(.L_x_54) ;  /* 0x000000010c9c7547 */ /* 0x000fea000b800000 */
[----:B------:R-:W3:Y:S01]  /*4450*/  S2UR UR5, SR_CgaCtaId ;  /* 0x00000000000579c3 */ /* 0x000ee20000008800 */
[----:B------:R-:W-:Y:S01]  /*4460*/  NOP ;  /* 0x0000000000007918 */ /* 0x000fe20000000000 */
[----:B------:R-:W-:Y:S01]  /*4470*/  UMOV UR4, 0x50 ;  /* 0x0000005000047882 */ /* 0x000fe20000000000 */
[----:B------:R-:W-:Y:S01]  /*4480*/  LOP3.LUT R4, R122, 0xffff, RZ, 0xc0, !PT ;  /* 0x0000ffff7a047812 */ /* 0x000fe200078ec0ff */
[----:B------:R-:W-:-:S03]  /*4490*/  IMAD.MOV.U32 R3, RZ, RZ, 0xffff ;  /* 0x0000ffffff037424 */ /* 0x000fc600078e00ff */
[----:B------:R-:W-:-:S04]  /*44a0*/  SHF.R.U32.HI R4, RZ, 0x5, R4 ;  /* 0x00000005ff047819 */ /* 0x000fc80000011604 */
[----:B------:R-:W-:Y:S01]  /*44b0*/  SHF.L.U32 R3, R3, R4, RZ ;  /* 0x0000000403037219 */ /* 0x000fe200000006ff */
[----:B------:R-:W-:-:S05]  /*44c0*/  VIADD R5, R4, 0x10 ;  /* 0x0000001004057836 */ /* 0x000fca0000000000 */
[----:B------:R-:W-:Y:S01]  /*44d0*/  SHF.L.U32 R0, R0, R5, RZ ;  /* 0x0000000500007219 */ /* 0x000fe200000006ff */
[----:B---3--:R-:W-:-:S03]  /*44e0*/  ULEA UR4, UR5, UR4, 0x18 ;  /* 0x0000000405047291 */ /* 0x008fc6000f8ec0ff */
[----:B------:R-:W-:-:S04]  /*44f0*/  LOP3.LUT R5, R0, R3, RZ, 0xfc, !PT ;  /* 0x0000000300057212 */ /* 0x000fc800078efcff */
[C---:B------:R-:W-:Y:S02]  /*4500*/  LOP3.LUT R3, R5.reuse, 0xffff, RZ, 0xc0, !PT ;  /* 0x0000ffff05037812 */ /* 0x040fe400078ec0ff */
[----:B-1--4-:R-:W1:Y:S02]  /*4510*/  LDS R2, [UR4] ;  /* 0x00000004ff027984 */ /* 0x012e640008000800 */
[----:B-1----:R-:W-:-:S04]  /*4520*/  LOP3.LUT R0, R5, 0xffff, R2, 0x80, !PT ;  /* 0x0000ffff05007812 */ /* 0x002fc800078e8002 */
[----:B------:R-:W-:-:S13]  /*4530*/  ISETP.NE.AND P0, PT, R0, R3, PT ;  /* 0x000000030000720c */ /* 0x000fda0003f05270 */
[----:B------:R-:W-:Y:S05]  /*4540*/  @P0 BRA `(.L_x_55) ;  /* 0x0000000000500947 */ /* 0x000fea0003800000 */
[----:B------:R-:W-:Y:S02]  /*4550*/  SHF.R.U32.HI R0, RZ, 0x10, R2 ;  /* 0x00000010ff007819 */ /* 0x000fe40000011602 */
[----:B------:R-:W-:-:S04]  /*4560*/  SHF.R.U32.HI R3, RZ, 0x10, R5 ;  /* 0x00000010ff037819 */ /* 0x000fc80000011605 */
[----:B------:R-:W-:-:S04]  /*4570*/  LOP3.LUT R0, R0, R3, RZ, 0xc0, !PT ;  /* 0x0000000300007212 */ /* 0x000fc800078ec0ff */
[----:B------:R-:W-:-:S13]  /*4580*/  ISETP.NE.AND P0, PT, R0, R3, PT ;  /* 0x000000030000720c */ /* 0x000fda0003f05270 */
[----:B------:R-:W-:Y:S05]  /*4590*/  @P0 BRA `(.L_x_56) ;  /* 0x0000000000300947 */ /* 0x000fea0003800000 */
[----:B------:R-:W-:Y:S01]  /*45a0*/  R2UR UR5, R5 ;  /* 0x00000000050572ca */ /* 0x000fe200000e0000 */
[----:B------:R-:W1:Y:S01]  /*45b0*/  S2R R2, SR_LANEID ;  /* 0x0000000000027919 */ /* 0x000e620000000000 */
[----:B------:R-:W-:Y:S02]  /*45c0*/  VOTEU.ANY UR6, UPT, PT ;  /* 0x0000000000067886 */ /* 0x000fe400038e0100 */
[----:B------:R-:W-:-:S09]  /*45d0*/  UFLO.U32 UR6, UR6 ;  /* 0x00000006000672bd */ /* 0x000fd200080e0000 */
[----:B------:R-:W-:-:S06]  /*45e0*/  ULOP3.LUT UR5, URZ, UR5, URZ, 0x33, !UPT ;  /* 0x00000005ff057292 */ /* 0x000fcc000f8e33ff */
[----:B------:R-:W-:-:S04]  /*45f0*/  IMAD.U32 R0, RZ, RZ, UR5 ;  /* 0x00000005ff007e24 */ /* 0x000fc8000f8e00ff */
[----:B------:R-:W3:Y:S02]  /*4600*/  REDUX UR7, R0 ;  /* 0x00000000000773c4 */ /* 0x000ee40000000000 */
[----:B------:R4:W-:Y:S01]  /*4610*/  UTCATOMSWS.AND URZ, UR5 ;  /* 0x0000000500ff79e3 */ /* 0x0009e20008000000 */
[----:B-1----:R-:W-:Y:S01]  /*4620*/  ISETP.EQ.U32.AND P0, PT, R2, UR6, PT ;  /* 0x0000000602007c0c */ /* 0x002fe2000bf02070 */
[----:B---3--:R-:W-:-:S12]  /*4630*/  IMAD.U32 R2, RZ, RZ, UR7 ;  /* 0x00000007ff027e24 */ /* 0x008fd8000f8e00ff */
[----:B------:R4:W-:Y:S01]  /*4640*/  @P0 ATOMS.AND RZ, [UR4], R2 ;  /* 0x00000002ffff098c */ /* 0x0009e2000a800004 */
[----:B------:R-:W-:Y:S05]  /*4650*/  BRA `(.L_x_57) ;  /* 0x0000000000147947 */ /* 0x000fea0003800000 */
.L_x_56:
[----:B------:R-:W-:Y:S02]  /*4660*/  MOV R2, 0x4680 ;  /* 0x0000468000027802 */ /* 0x000fe40000000f00 */
[----:B--2---:R-:W-:Y:S05]  /*4670*/  CALL.REL.NOINC `($__internal_0_$__cuda_sm10x_tcgen05_guardrail_trap_col_being_dealloced_not_returned_by_alloc) ;  /* 0x0000000400ac7944 */ /* 0x004fea0003c00000 */
[----:B------:R-:W-:Y:S05]  /*4680*/  BRA `(.L_x_57) ;  /* 0x0000000000087947 */ /* 0x000fea0003800000 */
.L_x_55:
[----:B------:R-:W-:Y:S02]  /*4690*/  MOV R2, 0x46b0 ;  /* 0x000046b000027802 */ /* 0x000fe40000000f00 */
[----:B--2---:R-:W-:Y:S05]  /*46a0*/  CALL.REL.NOINC `($__internal_2_$__cuda_sm10x_tcgen05_guardrail_trap_unallocated_columns_being_dealloced) ;  /* 0x0000000400b87944 */ /* 0x004fea0003c00000 */
.L_x_57:
[----:B------:R-:W-:Y:S01]  /*46b0*/  NOP ;  /* 0x0000000000007918 */ /* 0x000fe20000000000 */
.L_x_54:
[----:B------:R-:W-:-:S04]  /*46c0*/  DEPBAR.LE SB0, 0x0 ;  /* 0x000080000000791a */ /* 0x000fc80000000000 */
[----:B------:R-:W-:-:S04]  /*46d0*/  DEPBAR.LE SB0, 0x0 ;  /* 0x000080000000791a */ /* 0x000fc80000000000 */
[----:B----4-:R-:W-:Y:S05]  /*46e0*/  EXIT ;  /* 0x000000000000794d */ /* 0x010fea0003800000 */
.L_x_9:
[----:B------:R-:W-:-:S07]  /*46f0*/  MOV R20, R21 ;  /* 0x0000001500147202 */ /* 0x000fce0000000f00 */
.L_x_58:
[----:B----4-:R4:W3:Y:S02]  /*4700*/  SYNCS.PHASECHK.TRANS64.TRYWAIT P0, [R14+URZ+0x50], R21 ;  /* 0x000050150e0075a7 */ /* 0x0108e400080011ff */
[----:B---3--:R-:W-:Y:S05]  /*4710*/  @!P0 NANOSLEEP.SYNCS 0x989680 ;  /* 0x009896800000895d */ /* 0x008fea0003900000 */
[----:B------:R-:W3:Y:S02]  /*4720*/  @!P0 SYNCS.PHASECHK.TRANS64 P0, [R14+URZ+0x50], R21 ;  /* 0x000050150e0085a7 */ /* 0x000ee400080010ff */
[----:B---3--:R-:W-:Y:S05]  /*4730*/  @!P0 BRA `(.L_x_58) ;  /* 0xfffffffc00f08947 */ /* 0x008fea000383ffff */
[----:B------:R-:W-:Y:S05]  /*4740*/  BRA `(.L_x_59) ;  /* 0xffffffc400387947 */ /* 0x000fea000383ffff */
.L_x_11:
[----:B------:R-:W-:-:S07]  /*4750*/  MOV R7, R6 ;  /* 0x0000000600077202 */ /* 0x000fce0000000f00 */
.L_x_60:
[----:B--2---:R2:W3:Y:S02]  /*4760*/  SYNCS.PHASECHK.TRANS64.TRYWAIT P0, [R2+URZ+0x50], R7 ;  /* 0x00005007020075a7 */ /* 0x0044e400080011ff */
[----:B---3--:R-:W-:Y:S05]  /*4770*/  @!P0 NANOSLEEP.SYNCS 0x989680 ;  /* 0x009896800000895d */ /* 0x008fea0003900000 */
[----:B------:R-:W3:Y:S02]  /*4780*/  @!P0 SYNCS.PHASECHK.TRANS64 P0, [R2+URZ+0x50], R7 ;  /* 0x00005007020085a7 */ /* 0x000ee400080010ff */
[----:B---3--:R-:W-:Y:S05]  /*4790*/  @!P0 BRA `(.L_x_60) ;  /* 0xfffffffc00f08947 */ /* 0x008fea000383ffff */
[----:B------:R-:W-:Y:S05]  /*47a0*/  BRA `(.L_x_61) ;  /* 0xffffffc400dc7947 */ /* 0x000fea000383ffff */
.L_x_12:
[----:B------:R-:W-:-:S07]  /*47b0*/  MOV R13, R12 ;  /* 0x0000000c000d7202 */ /* 0x000fce0000000f00 */
.L_x_62:
[----:B--2---:R2:W3:Y:S02]  /*47c0*/  SYNCS.PHASECHK.TRANS64.TRYWAIT P0, [R8+URZ+0x50], R13 ;  /* 0x0000500d080075a7 */ /* 0x0044e400080011ff */
[----:B---3--:R-:W-:Y:S05]  /*47d0*/  @!P0 NANOSLEEP.SYNCS 0x989680 ;  /* 0x009896800000895d */ /* 0x008fea0003900000 */
[----:B------:R-:W3:Y:S02]  /*47e0*/  @!P0 SYNCS.PHASECHK.TRANS64 P0, [R8+URZ+0x50], R13 ;  /* 0x0000500d080085a7 */ /* 0x000ee400080010ff */
[----:B---3--:R-:W-:Y:S05]  /*47f0*/  @!P0 BRA `(.L_x_62) ;  /* 0xfffffffc00f08947 */ /* 0x008fea000383ffff */
[----:B------:R-:W-:Y:S05]  /*4800*/  BRA `(.L_x_4) ;  /* 0xffffffc800107947 */ /* 0x000fea000383ffff */
.L_x_14:
[----:B------:R-:W-:-:S07]  /*4810*/  MOV R0, UR6 ;  /* 0x0000000600007c02 */ /* 0x000fce0008000f00 */
.L_x_63:
[----:B---3--:R3:W4:Y:S02]  /*4820*/  SYNCS.PHASECHK.TRANS64.TRYWAIT P0, [R0+URZ+0x40], RZ ;  /* 0x000040ff000075a7 */ /* 0x00872400080011ff */
[----:B----4-:R-:W-:Y:S05]  /*4830*/  @!P0 NANOSLEEP.SYNCS 0x989680 ;  /* 0x009896800000895d */ /* 0x010fea0003900000 */
[----:B------:R-:W4:Y:S02]  /*4840*/  @!P0 SYNCS.PHASECHK.TRANS64 P0, [R0+URZ+0x40], RZ ;  /* 0x000040ff000085a7 */ /* 0x000f2400080010ff */
[----:B----4-:R-:W-:Y:S05]  /*4850*/  @!P0 BRA `(.L_x_63) ;  /* 0xfffffffc00f08947 */ /* 0x010fea000383ffff */
[----:B------:R-:W-:Y:S05]  /*4860*/  BRA `(.L_x_64) ;  /* 0xffffffc800147947 */ /* 0x000fea000383ffff */
.L_x_17:
[----:B------:R-:W-:Y:S02]  /*4870*/  MOV R4, UR4 ;  /* 0x0000000400047c02 */ /* 0x000fe40008000f00 */
[----:B------:R-:W-:Y:S02]  /*4880*/  MOV R5, UR4 ;  /* 0x0000000400057c02 */ /* 0x000fe40008000f00 */
[----:B------:R-:W-:-:S07]  /*4890*/  MOV R0, UR33 ;  /* 0x0000002100007c02 */ /* 0x000fce0008000f00 */
.L_x_65:
[----:B--2---:R2:W3:Y:S02]  /*48a0*/  SYNCS.PHASECHK.TRANS64.TRYWAIT P0, [R0+URZ+0x18], R5 ;  /* 0x00001805000075a7 */ /* 0x0044e400080011ff */
[----:B---3--:R-:W-:Y:S05]  /*48b0*/  @!P0 NANOSLEEP.SYNCS 0x989680 ;  /* 0x009896800000895d */ /* 0x008fea0003900000 */
[----:B------:R-:W3:Y:S02]  /*48c0*/  @!P0 SYNCS.PHASECHK.TRANS64 P0, [R0+URZ+0x18], R5 ;  /* 0x00001805000085a7 */ /* 0x000ee400080010ff */
[----:B---3--:R-:W-:Y:S05]  /*48d0*/  @!P0 BRA `(.L_x_65) ;  /* 0xfffffffc00f08947 */ /* 0x008fea000383ffff */
[----:B------:R-:W-:Y:S05]  /*48e0*/  BRA `(.L_x_16) ;  /* 0xffffffc800e47947 */ /* 0x000fea000383ffff */
.L_x_19:
[----:B------:R-:W-:-:S07]  /*48f0*/  MOV R5, R4 ;  /* 0x0000000400057202 */ /* 0x000fce0000000f00 */
.L_x_66:
[----:B---3--:R3:W4:Y:S02]  /*4900*/  SYNCS.PHASECHK.TRANS64.TRYWAIT P0, [R3+URZ+0x40], R5 ;  /* 0x00004005030075a7 */ /* 0x00872400080011ff */
[----:B----4-:R-:W-:Y:S05]  /*4910*/  @!P0 NANOSLEEP.SYNCS 0x989680 ;  /* 0x009896800000895d */ /* 0x010fea0003900000 */
[----:B------:R-:W4:Y:S02]  /*4920*/  @!P0 SYNCS.PHASECHK.TRANS64 P0, [R3+URZ+0x40], R5 ;  /* 0x00004005030085a7 */ /* 0x000f2400080010ff */
[----:B----4-:R-:W-:Y:S05]  /*4930*/  @!P0 BRA `(.L_x_66) ;  /* 0xfffffffc00f08947 */ /* 0x010fea000383ffff */
[----:B------:R-:W-:Y:S05]  /*4940*/  BRA `(.L_x_67) ;  /* 0xffffffcc00307947 */ /* 0x000fea000383ffff */
.L_x_21:
[----:B------:R-:W-:Y:S02]  /*4950*/  MOV R2, UR7 ;  /* 0x0000000700027c02 */ /* 0x000fe40008000f00 */
[----:B------:R-:W-:Y:S02]  /*4960*/  MOV R3, UR7 ;  /* 0x0000000700037c02 */ /* 0x000fe40008000f00 */
[----:B------:R-:W-:-:S07]  /*4970*/  MOV R0, UR4 ;  /* 0x0000000400007c02 */ /* 0x000fce0008000f00 */
.L_x_68:
[----:B---3--:R3:W4:Y:S02]  /*4980*/  SYNCS.PHASECHK.TRANS64.TRYWAIT P0, [R0+URZ+0x18], R3 ;  /* 0x00001803000075a7 */ /* 0x00872400080011ff */
[----:B----4-:R-:W-:Y:S05]  /*4990*/  @!P0 NANOSLEEP.SYNCS 0x989680 ;  /* 0x009896800000895d */ /* 0x010fea0003900000 */
[----:B------:R-:W4:Y:S02]  /*49a0*/  @!P0 SYNCS.PHASECHK.TRANS64 P0, [R0+URZ+0x18], R3 ;  /* 0x00001803000085a7 */ /* 0x000f2400080010ff */
[----:B----4-:R-:W-:Y:S05]  /*49b0*/  @!P0 BRA `(.L_x_68) ;  /* 0xfffffffc00f08947 */ /* 0x010fea000383ffff */
[----:B------:R-:W-:Y:S05]  /*49c0*/  BRA `(.L_x_69) ;  /* 0xffffffcc00847947 */ /* 0x000fea000383ffff */
.L_x_23:
[----:B------:R-:W-:-:S07]  /*49d0*/  MOV R2, UR50 ;  /* 0x0000003200027c02 */ /* 0x000fce0008000f00 */
.L_x_70:
[----:B---3--:R3:W4:Y:S02]  /*49e0*/  SYNCS.PHASECHK.TRANS64.TRYWAIT P0, [R2+URZ+0x40], RZ ;  /* 0x000040ff020075a7 */ /* 0x00872400080011ff */
[----:B----4-:R-:W-:Y:S05]  /*49f0*/  @!P0 NANOSLEEP.SYNCS 0x989680 ;  /* 0x009896800000895d */ /* 0x010fea0003900000 */
[----:B------:R-:W4:Y:S02]  /*4a00*/  @!P0 SYNCS.PHASECHK.TRANS64 P0, [R2+URZ+0x40], RZ ;  /* 0x000040ff020085a7 */ /* 0x000f2400080010ff */
[----:B----4-:R-:W-:Y:S05]  /*4a10*/  @!P0 BRA `(.L_x_70) ;  /* 0xfffffffc00f08947 */ /* 0x010fea000383ffff */
[----:B------:R-:W-:Y:S05]  /*4a20*/  BRA `(.L_x_71) ;  /* 0xffffffcc009c7947 */ /* 0x000fea000383ffff */
.L_x_26:
[----:B------:R-:W-:Y:S02]  /*4a30*/  MOV R2, UR6 ;  /* 0x0000000600027c02 */ /* 0x000fe40008000f00 */
[----:B------:R-:W-:Y:S02]  /*4a40*/  MOV R3, UR6 ;  /* 0x0000000600037c02 */ /* 0x000fe40008000f00 */
[----:B------:R-:W-:-:S07]  /*4a50*/  MOV R0, UR50 ;  /* 0x0000003200007c02 */ /* 0x000fce0008000f00 */
.L_x_72:
[----:B---3--:R3:W4:Y:S02]  /*4a60*/  SYNCS.PHASECHK.TRANS64.TRYWAIT P0, [R0+URZ+0x38], R3 ;  /* 0x00003803000075a7 */ /* 0x00872400080011ff */
[----:B----4-:R-:W-:Y:S05]  /*4a70*/  @!P0 NANOSLEEP.SYNCS 0x989680 ;  /* 0x009896800000895d */ /* 0x010fea0003900000 */
[----:B------:R-:W4:Y:S02]  /*4a80*/  @!P0 SYNCS.PHASECHK.TRANS64 P0, [R0+URZ+0x38], R3 ;  /* 0x00003803000085a7 */ /* 0x000f2400080010ff */
[----:B----4-:R-:W-:Y:S05]  /*4a90*/  @!P0 BRA `(.L_x_72) ;  /* 0xfffffffc00f08947 */ /* 0x010fea000383ffff */
[----:B------:R-:W-:Y:S05]  /*4aa0*/  BRA `(.L_x_25) ;  /* 0xffffffd000bc7947 */ /* 0x000fea000383ffff */
.L_x_28:
[----:B------:R-:W-:Y:S02]  /*4ab0*/  MOV R2, UR44 ;  /* 0x0000002c00027c02 */ /* 0x000fe40008000f00 */
[----:B------:R-:W-:Y:S02]  /*4ac0*/  MOV R3, UR44 ;  /* 0x0000002c00037c02 */ /* 0x000fe40008000f00 */
[----:B------:R-:W-:Y:S07]  /*4ad0*/  MOV R0, UR42 ;  /* 0x0000002a00007c02 */ /* 0x000fee0008000f00 */
.L_x_73:
[----:B---3--:R3:W4:Y:S02]  /*4ae0*/  SYNCS.PHASECHK.TRANS64.TRYWAIT P1, [R0+URZ], R3 ;  /* 0x00000003000075a7 */ /* 0x00872400080211ff */
[----:B----4-:R-:W-:Y:S05]  /*4af0*/  @!P1 NANOSLEEP.SYNCS 0x989680 ;  /* 0x009896800000995d */ /* 0x010fea0003900000 */
[----:B------:R-:W4:Y:S02]  /*4b00*/  @!P1 SYNCS.PHASECHK.TRANS64 P1, [R0+URZ], R3 ;  /* 0x00000003000095a7 */ /* 0x000f2400080210ff */
[----:B----4-:R-:W-:Y:S05]  /*4b10*/  @!P1 BRA `(.L_x_73) ;  /* 0xfffffffc00f09947 */ /* 0x010fea000383ffff */
[----:B------:R-:W-:Y:S05]  /*4b20*/  BRA `(.L_x_27) ;  /* 0xffffffd400687947 */ /* 0x000fea000383ffff */
.L_x_30:
[-C--:B------:R-:W-:Y:S02]  /*4b30*/  MOV R6, R3.reuse ;  /* 0x0000000300067202 */ /* 0x080fe40000000f00 */
[----:B------:R-:W-:-:S07]  /*4b40*/  MOV R7, R3 ;  /* 0x0000000300077202 */ /* 0x000fce0000000f00 */
.L_x_74:
[----:B----4-:R4:W3:Y:S02]  /*4b50*/  SYNCS.PHASECHK.TRANS64.TRYWAIT P0, [R2+URZ+0x40], R7 ;  /* 0x00004007020075a7 */ /* 0x0108e400080011ff */
[----:B---3--:R-:W-:Y:S05]  /*4b60*/  @!P0 NANOSLEEP.SYNCS 0x989680 ;  /* 0x009896800000895d */ /* 0x008fea0003900000 */
[----:B------:R-:W3:Y:S02]  /*4b70*/  @!P0 SYNCS.PHASECHK.TRANS64 P0, [R2+URZ+0x40], R7 ;  /* 0x00004007020085a7 */ /* 0x000ee400080010ff */
[----:B---3--:R-:W-:Y:S05]  /*4b80*/  @!P0 BRA `(.L_x_74) ;  /* 0xfffffffc00f08947 */ /* 0x008fea000383ffff */
[----:B------:R-:W-:Y:S05]  /*4b90*/  BRA `(.L_x_75) ;  /* 0xffffffd400e87947 */ /* 0x000fea000383ffff */
.L_x_32:
[----:B----4-:R-:W-:Y:S02]  /*4ba0*/  MOV R2, UR4 ;  /* 0x0000000400027c02 */ /* 0x010fe40008000f00 */
[----:B------:R-:W-:Y:S02]  /*4bb0*/  MOV R3, UR4 ;  /* 0x0000000400037c02 */ /* 0x000fe40008000f00 */
[----:B------:R-:W-:-:S07]  /*4bc0*/  MOV R0, UR50 ;  /* 0x0000003200007c02 */ /* 0x000fce0008000f00 */
.L_x_76:
[----:B---3--:R3:W4:Y:S02]  /*4bd0*/  SYNCS.PHASECHK.TRANS64.TRYWAIT P0, [R0+URZ+0x38], R3 ;  /* 0x00003803000075a7 */ /* 0x00872400080011ff */
[----:B----4-:R-:W-:Y:S05]  /*4be0*/  @!P0 NANOSLEEP.SYNCS 0x989680 ;  /* 0x009896800000895d */ /* 0x010fea0003900000 */
[----:B------:R-:W4:Y:S02]  /*4bf0*/  @!P0 SYNCS.PHASECHK.TRANS64 P0, [R0+URZ+0x38], R3 ;  /* 0x00003803000085a7 */ /* 0x000f2400080010ff */
[----:B----4-:R-:W-:Y:S05]  /*4c00*/  @!P0 BRA `(.L_x_76) ;  /* 0xfffffffc00f08947 */ /* 0x010fea000383ffff */
[----:B------:R-:W-:Y:S05]  /*4c10*/  BRA `(.L_x_22) ;  /* 0xffffffd800207947 */ /* 0x000fea000383ffff */
.L_x_38:
[----:B-1----:R1:W3:Y:S02]  /*4c20*/  SYNCS.PHASECHK.TRANS64.TRYWAIT P0, [R87+URZ+0x40], RZ ;  /* 0x000040ff570075a7 */ /* 0x0022e400080011ff */
[----:B---3--:R-:W-:Y:S05]  /*4c30*/  @!P0 NANOSLEEP.SYNCS 0x989680 ;  /* 0x009896800000895d */ /* 0x008fea0003900000 */
[----:B------:R-:W3:Y:S02]  /*4c40*/  @!P0 SYNCS.PHASECHK.TRANS64 P0, [R87+URZ+0x40], RZ ;  /* 0x000040ff570085a7 */ /* 0x000ee400080010ff */
[----:B---3--:R-:W-:Y:S05]  /*4c50*/  @!P0 BRA `(.L_x_38) ;  /* 0xfffffffc00f08947 */ /* 0x008fea000383ffff */
[----:B------:R-:W-:Y:S05]  /*4c60*/  BRA `(.L_x_77) ;  /* 0xffffffd800f07947 */ /* 0x000fea000383ffff */
.L_x_40:
[----:B------:R-:W-:-:S07]  /*4c70*/  MOV R3, R2 ;  /* 0x0000000200037202 */ /* 0x000fce0000000f00 */
.L_x_78:
[----:B-1----:R1:W3:Y:S02]  /*4c80*/  SYNCS.PHASECHK.TRANS64.TRYWAIT P0, [R87+URZ+0x30], R3 ;  /* 0x00003003570075a7 */ /* 0x0022e400080011ff */
[----:B---3--:R-:W-:Y:S05]  /*4c90*/  @!P0 NANOSLEEP.SYNCS 0x989680 ;  /* 0x009896800000895d */ /* 0x008fea0003900000 */
[----:B------:R-:W3:Y:S02]  /*4ca0*/  @!P0 SYNCS.PHASECHK.TRANS64 P0, [R87+URZ+0x30], R3 ;  /* 0x00003003570085a7 */ /* 0x000ee400080010ff */
[----:B---3--:R-:W-:Y:S05]  /*4cb0*/  @!P0 BRA `(.L_x_78) ;  /* 0xfffffffc00f08947 */ /* 0x008fea000383ffff */
[----:B------:R-:W-:Y:S05]  /*4cc0*/  BRA `(.L_x_79) ;  /* 0xffffffe000047947 */ /* 0x000fea000383ffff */
.L_x_49:
[----:B------:R-:W-:-:S07]  /*4cd0*/  MOV R5, R4 ;  /* 0x0000000400057202 */ /* 0x000fce0000000f00 */
.L_x_80:
[----:B-1----:R1:W2:Y:S02]  /*4ce0*/  SYNCS.PHASECHK.TRANS64.TRYWAIT P0, [R3+URZ+0x40], R5 ;  /* 0x00004005030075a7 */ /* 0x0022a400080011ff */
[----:B--2---:R-:W-:Y:S05]  /*4cf0*/  @!P0 NANOSLEEP.SYNCS 0x989680 ;  /* 0x009896800000895d */ /* 0x004fea0003900000 */
[----:B------:R-:W2:Y:S02]  /*4d00*/  @!P0 SYNCS.PHASECHK.TRANS64 P0, [R3+URZ+0x40], R5 ;  /* 0x00004005030085a7 */ /* 0x000ea400080010ff */
[----:B--2---:R-:W-:Y:S05]  /*4d10*/  @!P0 BRA `(.L_x_80) ;  /* 0xfffffffc00f08947 */ /* 0x004fea000383ffff */
[----:B------:R-:W-:Y:S05]  /*4d20*/  BRA `(.L_x_81) ;  /* 0xfffffff4002c7947 */ /* 0x000fea000383ffff */
        .weak           $__internal_0_$__cuda_sm10x_tcgen05_guardrail_trap_col_being_dealloced_not_returned_by_alloc
        .type           $__internal_0_$__cuda_sm10x_tcgen05_guardrail_trap_col_being_dealloced_not_returned_by_alloc,@function
        .size           $__internal_0_$__cuda_sm10x_tcgen05_guardrail_trap_col_being_dealloced_not_returned_by_alloc,($__internal_1_$__cuda_sm10x_tcgen05_guardrail_trap_phase_invalid_during_alloc - $__internal_0_$__cuda_sm10x_tcgen05_guardrail_trap_col_being_dealloced_not_returned_by_alloc)
$__internal_0_$__cuda_sm10x_tcgen05_guardrail_trap_col_being_dealloced_not_returned_by_alloc:
[----:B------:R-:W-:Y:S05]  /*4d30*/  BPT.TRAP 0x1 ;  /* 0x000000040000795c */ /* 0x000fea0000300000 */
[----:B------:R-:W-:-:S04]  /*4d40*/  HFMA2 R3, -RZ, RZ, 0, 0 ;  /* 0x00000000ff037431 */ /* 0x000fc800000001ff */
[----:B------:R-:W-:Y:S05]  /*4d50*/  RET.REL.NODEC R2 `(kernel_cutlass_kernel_cudnngrouped_gemmgrouped_gemm_swiglugrouped_gemm_swiglu_quantBlockScaledContiguousGroupedGemmKernel_object_at__TiledMMA_ThrLayoutVMNK11110000_PermutationMNK____MMAAt_0) ;  /* 0xffffffb002a87950 */ /* 0x000fea0003c3ffff */
        .weak           $__internal_1_$__cuda_sm10x_tcgen05_guardrail_trap_phase_invalid_during_alloc
        .type           $__internal_1_$__cuda_sm10x_tcgen05_guardrail_trap_phase_invalid_during_alloc,@function
        .size           $__internal_1_$__cuda_sm10x_tcgen05_guardrail_trap_phase_invalid_during_alloc,($__internal_2_$__cuda_sm10x_tcgen05_guardrail_trap_unallocated_columns_being_dealloced - $__internal_1_$__cuda_sm10x_tcgen05_guardrail_trap_phase_invalid_during_alloc)
$__internal_1_$__cuda_sm10x_tcgen05_guardrail_trap_phase_invalid_during_alloc:
[----:B------:R-:W-:Y:S05]  /*4d60*/  BPT.TRAP 0x1 ;  /* 0x000000040000795c */ /* 0x000fea0000300000 */
[----:B------:R-:W-:-:S04]  /*4d70*/  MOV R3, 0x0 ;  /* 0x0000000000037802 */ /* 0x000fc80000000f00 */
[----:B------:R-:W-:Y:S05]  /*4d80*/  RET.REL.NODEC R2 `(kernel_cutlass_kernel_cudnngrouped_gemmgrouped_gemm_swiglugrouped_gemm_swiglu_quantBlockScaledContiguousGroupedGemmKernel_object_at__TiledMMA_ThrLayoutVMNK11110000_PermutationMNK____MMAAt_0) ;  /* 0xffffffb0029c7950 */ /* 0x000fea0003c3ffff */
        .weak           $__internal_2_$__cuda_sm10x_tcgen05_guardrail_trap_unallocated_columns_being_dealloced
        .type           $__internal_2_$__cuda_sm10x_tcgen05_guardrail_trap_unallocated_columns_being_dealloced,@function
        .size           $__internal_2_$__cuda_sm10x_tcgen05_guardrail_trap_unallocated_columns_being_dealloced,(.L_x_85 - $__internal_2_$__cuda_sm10x_tcgen05_guardrail_trap_unallocated_columns_being_dealloced)
$__internal_2_$__cuda_sm10x_tcgen05_guardrail_trap_unallocated_columns_being_dealloced:
[----:B------:R-:W-:Y:S05]  /*4d90*/  BPT.TRAP 0x1 ;  /* 0x000000040000795c */ /* 0x000fea0000300000 */
[----:B------:R-:W-:-:S04]  /*4da0*/  HFMA2 R3, -RZ, RZ, 0, 0 ;  /* 0x00000000ff037431 */ /* 0x000fc800000001ff */
[----:B------:R-:W-:Y:S05]  /*4db0*/  RET.REL.NODEC R2 `(kernel_cutlass_kernel_cudnngrouped_gemmgrouped_gemm_swiglugrouped_gemm_swiglu_quantBlockScaledContiguousGroupedGemmKernel_object_at__TiledMMA_ThrLayoutVMNK11110000_PermutationMNK____MMAAt_0) ;  /* 0xffffffb002907950 */ /* 0x000fea0003c3ffff */
.L_x_82:
[----:B------:R-:W-:-:S00]  /*4dc0*/  BRA `(.L_x_82) ;  /* 0xfffffffc00fc7947 */ /* 0x000fc0000383ffff */
[----:B------:R-:W-:-:S00]  /*4dd0*/  NOP ;  /* 0x0000000000007918 */ /* 0x000fc00000000000 */
        /* <DEDUP_REMOVED lines=10> */
.L_x_85:


//--------------------- .nv.shared.kernel_cutlass_kernel_cudnngrouped_gemmgrouped_gemm_swiglugrouped_gemm_swiglu_quantBlockScaledContiguousGroupedGemmKernel_object_at__TiledMMA_ThrLayoutVMNK11110000_PermutationMNK____MMAAt_0 --------------------------
	.section	.nv.shared.kernel_cutlass_kernel_cudnngrouped_gemmgrouped_gemm_swiglugrouped_gemm_swiglu_quantBlockScaledContiguousGroupedGemmKernel_object_at__TiledMMA_ThrLayoutVMNK11110000_PermutationMNK____MMAAt_0,"aw",@nobits
	.sectionflags	@""
	.align	1024
	.zero		1024


//--------------------- .nv.shared.reserved.0     --------------------------
	.section	.nv.shared.reserved.0,"aw",@nobits
	.align	8
	.weak		__nv_reservedSMEM_offset_0_alias
	.size		__nv_reservedSMEM_offset_0_alias, 0, 64
	.other		__nv_reservedSMEM_offset_0_alias,@"STO_CUDA_RESERVED_SHARED STV_DEFAULT"
__nv_reservedSMEM_offset_0_alias:
	.zero		0
.nv.shared.reserved.0:
	.zero		64
	.weak		__nv_reservedSMEM_allocation_phase
	.type		__nv_reservedSMEM_allocation_phase,@object
	.size		__nv_reservedSMEM_allocation_phase,(.L_0 - __nv_reservedSMEM_allocation_phase)
__nv_reservedSMEM_allocation_phase:
	.zero		1
.L_0:
	.zero		7
	.weak		__nv_reservedSMEM_devtool_atexit_pc
	.type		__nv_reservedSMEM_devtool_atexit_pc,@object
	.size		__nv_reservedSMEM_devtool_atexit_pc,(__nv_reservedSMEM_allocation_mask - __nv_reservedSMEM_devtool_atexit_pc)
__nv_reservedSMEM_devtool_atexit_pc:
	.zero		8
	.weak		__nv_reservedSMEM_allocation_mask
	.type		__nv_reservedSMEM_allocation_mask,@object
	.size		__nv_reservedSMEM_allocation_mask,(.L_2 - __nv_reservedSMEM_allocation_mask)
__nv_reservedSMEM_allocation_mask:
	.zero		4
.L_2:


//--------------------- .nv.constant0.kernel_cutlass_kernel_cudnngrouped_gemmgrouped_gemm_swiglugrouped_gemm_swiglu_quantBlockScaledContiguousGroupedGemmKernel_object_at__TiledMMA_ThrLayoutVMNK11110000_PermutationMNK____MMAAt_0 --------------------------
	.section	.nv.constant0.kernel_cutlass_kernel_cudnngrouped_gemmgrouped_gemm_swiglugrouped_gemm_swiglu_quantBlockScaledContiguousGroupedGemmKernel_object_at__TiledMMA_ThrLayoutVMNK11110000_PermutationMNK____MMAAt_0,"a",@progbits
	.sectionflags	@""
	.align	4
.nv.constant0.kernel_cutlass_kernel_cudnngrouped_gemmgrouped_gemm_swiglugrouped_gemm_swiglu_quantBlockScaledContiguousGroupedGemmKernel_object_at__TiledMMA_ThrLayoutVMNK11110000_PermutationMNK____MMAAt_0:
	.zero		1924


//--------------------- SYMBOLS --------------------------

	.type		.nv.reservedSmem.offset0,@object
	.size		.nv.reservedSmem.offset0,0x4
	.type		.nv.reservedSmem.cap,@object
	.size		.nv.reservedSmem.cap,0x4
